//
// Generated by NVIDIA NVVM Compiler
//
// Compiler Build ID: CL-36424714
// Cuda compilation tools, release 13.0, V13.0.88
// Based on NVVM 20.0.0
//

.version 9.0
.target sm_100
.address_size 64

	// .globl	_Z23find_ith_permutationGPUPiS_ii
.extern .func  (.param .b64 func_retval0) malloc
(
	.param .b64 malloc_param_0
)
;
.extern .func free
(
	.param .b64 free_param_0
)
;

.visible .entry _Z23find_ith_permutationGPUPiS_ii(
	.param .u64 .ptr .align 1 _Z23find_ith_permutationGPUPiS_ii_param_0,
	.param .u64 .ptr .align 1 _Z23find_ith_permutationGPUPiS_ii_param_1,
	.param .u32 _Z23find_ith_permutationGPUPiS_ii_param_2,
	.param .u32 _Z23find_ith_permutationGPUPiS_ii_param_3
)
{
	.reg .pred 	%p<30>;
	.reg .b32 	%r<190>;
	.reg .b64 	%rd<73>;

	ld.param.u64 	%rd29, [_Z23find_ith_permutationGPUPiS_ii_param_0];
	ld.param.u64 	%rd30, [_Z23find_ith_permutationGPUPiS_ii_param_1];
	ld.param.u32 	%r60, [_Z23find_ith_permutationGPUPiS_ii_param_2];
	ld.param.u32 	%r61, [_Z23find_ith_permutationGPUPiS_ii_param_3];
	cvta.to.global.u64 	%rd1, %rd30;
	cvta.to.global.u64 	%rd2, %rd29;
	mov.u32 	%r62, %tid.x;
	mov.u32 	%r63, %ctaid.x;
	mov.u32 	%r64, %ntid.x;
	mad.lo.s32 	%r1, %r63, %r64, %r62;
	setp.gt.s32 	%p1, %r1, %r61;
	@%p1 bra 	$L__BB0_43;
	{ // callseq 0, 0
	.param .b64 param0;
	st.param.b64 	[param0], 4;
	.param .b64 retval0;
	call.uni (retval0), 
	malloc, 
	(
	param0
	);
	ld.param.b64 	%rd31, [retval0];
	} // callseq 0
	st.u32 	[%rd31], %r60;
	setp.lt.s32 	%p2, %r60, 1;
	@%p2 bra 	$L__BB0_14;
	and.b32  	%r2, %r60, 15;
	setp.lt.u32 	%p3, %r60, 16;
	mov.b32 	%r170, 0;
	@%p3 bra 	$L__BB0_5;
	and.b32  	%r170, %r60, 2147483632;
	neg.s32 	%r168, %r170;
	add.s64 	%rd67, %rd1, 32;
	add.s64 	%rd66, %rd31, 32;
$L__BB0_4:
	.pragma "nounroll";
	ld.global.u32 	%r66, [%rd67+-32];
	st.u32 	[%rd66+-32], %r66;
	ld.global.u32 	%r67, [%rd67+-28];
	st.u32 	[%rd66+-28], %r67;
	ld.global.u32 	%r68, [%rd67+-24];
	st.u32 	[%rd66+-24], %r68;
	ld.global.u32 	%r69, [%rd67+-20];
	st.u32 	[%rd66+-20], %r69;
	ld.global.u32 	%r70, [%rd67+-16];
	st.u32 	[%rd66+-16], %r70;
	ld.global.u32 	%r71, [%rd67+-12];
	st.u32 	[%rd66+-12], %r71;
	ld.global.u32 	%r72, [%rd67+-8];
	st.u32 	[%rd66+-8], %r72;
	ld.global.u32 	%r73, [%rd67+-4];
	st.u32 	[%rd66+-4], %r73;
	ld.global.u32 	%r74, [%rd67];
	st.u32 	[%rd66], %r74;
	ld.global.u32 	%r75, [%rd67+4];
	st.u32 	[%rd66+4], %r75;
	ld.global.u32 	%r76, [%rd67+8];
	st.u32 	[%rd66+8], %r76;
	ld.global.u32 	%r77, [%rd67+12];
	st.u32 	[%rd66+12], %r77;
	ld.global.u32 	%r78, [%rd67+16];
	st.u32 	[%rd66+16], %r78;
	ld.global.u32 	%r79, [%rd67+20];
	st.u32 	[%rd66+20], %r79;
	ld.global.u32 	%r80, [%rd67+24];
	st.u32 	[%rd66+24], %r80;
	ld.global.u32 	%r81, [%rd67+28];
	st.u32 	[%rd66+28], %r81;
	add.s32 	%r168, %r168, 16;
	add.s64 	%rd67, %rd67, 64;
	add.s64 	%rd66, %rd66, 64;
	setp.ne.s32 	%p4, %r168, 0;
	@%p4 bra 	$L__BB0_4;
$L__BB0_5:
	setp.eq.s32 	%p5, %r2, 0;
	@%p5 bra 	$L__BB0_14;
	and.b32  	%r8, %r60, 7;
	setp.lt.u32 	%p6, %r2, 8;
	@%p6 bra 	$L__BB0_8;
	mul.wide.u32 	%rd32, %r170, 4;
	add.s64 	%rd33, %rd1, %rd32;
	ld.global.u32 	%r82, [%rd33];
	add.s64 	%rd34, %rd31, %rd32;
	st.u32 	[%rd34], %r82;
	ld.global.u32 	%r83, [%rd33+4];
	st.u32 	[%rd34+4], %r83;
	ld.global.u32 	%r84, [%rd33+8];
	st.u32 	[%rd34+8], %r84;
	ld.global.u32 	%r85, [%rd33+12];
	st.u32 	[%rd34+12], %r85;
	ld.global.u32 	%r86, [%rd33+16];
	st.u32 	[%rd34+16], %r86;
	ld.global.u32 	%r87, [%rd33+20];
	st.u32 	[%rd34+20], %r87;
	ld.global.u32 	%r88, [%rd33+24];
	st.u32 	[%rd34+24], %r88;
	ld.global.u32 	%r89, [%rd33+28];
	st.u32 	[%rd34+28], %r89;
	add.s32 	%r170, %r170, 8;
$L__BB0_8:
	setp.eq.s32 	%p7, %r8, 0;
	@%p7 bra 	$L__BB0_14;
	and.b32  	%r11, %r60, 3;
	setp.lt.u32 	%p8, %r8, 4;
	@%p8 bra 	$L__BB0_11;
	mul.wide.u32 	%rd35, %r170, 4;
	add.s64 	%rd36, %rd1, %rd35;
	ld.global.u32 	%r90, [%rd36];
	add.s64 	%rd37, %rd31, %rd35;
	st.u32 	[%rd37], %r90;
	ld.global.u32 	%r91, [%rd36+4];
	st.u32 	[%rd37+4], %r91;
	ld.global.u32 	%r92, [%rd36+8];
	st.u32 	[%rd37+8], %r92;
	ld.global.u32 	%r93, [%rd36+12];
	st.u32 	[%rd37+12], %r93;
	add.s32 	%r170, %r170, 4;
$L__BB0_11:
	setp.eq.s32 	%p9, %r11, 0;
	@%p9 bra 	$L__BB0_14;
	mul.wide.u32 	%rd38, %r170, 4;
	add.s64 	%rd69, %rd31, %rd38;
	add.s64 	%rd68, %rd1, %rd38;
	neg.s32 	%r172, %r11;
$L__BB0_13:
	.pragma "nounroll";
	ld.global.u32 	%r94, [%rd68];
	st.u32 	[%rd69], %r94;
	add.s64 	%rd69, %rd69, 4;
	add.s64 	%rd68, %rd68, 4;
	add.s32 	%r172, %r172, 1;
	setp.ne.s32 	%p10, %r172, 0;
	@%p10 bra 	$L__BB0_13;
$L__BB0_14:
	{ // callseq 1, 0
	.param .b64 param0;
	st.param.b64 	[param0], 4;
	.param .b64 retval0;
	call.uni (retval0), 
	malloc, 
	(
	param0
	);
	ld.param.b64 	%rd39, [retval0];
	} // callseq 1
	st.u32 	[%rd39], %r60;
	setp.lt.s32 	%p11, %r60, 1;
	@%p11 bra 	$L__BB0_24;
	and.b32  	%r17, %r60, 3;
	setp.lt.u32 	%p12, %r60, 4;
	mov.b32 	%r177, 1;
	mov.u32 	%r178, %r1;
	@%p12 bra 	$L__BB0_19;
	and.b32  	%r18, %r60, 2147483644;
	mul.wide.s32 	%rd40, %r60, 4;
	add.s64 	%rd41, %rd40, %rd39;
	add.s64 	%rd70, %rd41, -8;
	mov.b32 	%r173, 0;
	mov.u32 	%r178, %r1;
$L__BB0_17:
	.pragma "nounroll";
	add.s32 	%r97, %r173, 1;
	div.s32 	%r98, %r178, %r97;
	mad.lo.s32 	%r99, %r98, %r173, %r98;
	sub.s32 	%r100, %r178, %r99;
	st.u32 	[%rd70+4], %r100;
	add.s32 	%r101, %r173, 2;
	div.s32 	%r102, %r98, %r101;
	mad.lo.s32 	%r103, %r102, %r173, %r102;
	add.s32 	%r104, %r103, %r102;
	sub.s32 	%r105, %r98, %r104;
	st.u32 	[%rd70], %r105;
	add.s32 	%r106, %r173, 3;
	div.s32 	%r107, %r102, %r106;
	mad.lo.s32 	%r108, %r107, %r173, %r107;
	add.s32 	%r109, %r108, %r107;
	add.s32 	%r110, %r109, %r107;
	sub.s32 	%r111, %r102, %r110;
	st.u32 	[%rd70+-4], %r111;
	add.s32 	%r22, %r173, 4;
	div.s32 	%r178, %r107, %r22;
	mad.lo.s32 	%r112, %r178, %r173, %r178;
	add.s32 	%r113, %r112, %r178;
	add.s32 	%r114, %r113, %r178;
	add.s32 	%r115, %r114, %r178;
	sub.s32 	%r116, %r107, %r115;
	st.u32 	[%rd70+-8], %r116;
	add.s64 	%rd70, %rd70, -16;
	setp.ne.s32 	%p13, %r22, %r18;
	mov.u32 	%r173, %r22;
	@%p13 bra 	$L__BB0_17;
	add.s32 	%r177, %r22, 1;
$L__BB0_19:
	setp.eq.s32 	%p14, %r17, 0;
	@%p14 bra 	$L__BB0_24;
	setp.eq.s32 	%p15, %r17, 1;
	@%p15 bra 	$L__BB0_22;
	div.s32 	%r117, %r178, %r177;
	mul.lo.s32 	%r118, %r117, %r177;
	sub.s32 	%r119, %r178, %r118;
	sub.s32 	%r120, %r60, %r177;
	mul.wide.s32 	%rd42, %r120, 4;
	add.s64 	%rd43, %rd39, %rd42;
	st.u32 	[%rd43], %r119;
	add.s32 	%r121, %r177, 1;
	div.s32 	%r178, %r117, %r121;
	mad.lo.s32 	%r122, %r178, %r177, %r178;
	sub.s32 	%r123, %r117, %r122;
	st.u32 	[%rd43+-4], %r123;
	add.s32 	%r177, %r177, 2;
$L__BB0_22:
	and.b32  	%r124, %r60, 1;
	setp.eq.b32 	%p16, %r124, 1;
	not.pred 	%p17, %p16;
	@%p17 bra 	$L__BB0_24;
	rem.s32 	%r125, %r178, %r177;
	sub.s32 	%r126, %r60, %r177;
	mul.wide.s32 	%rd44, %r126, 4;
	add.s64 	%rd45, %rd39, %rd44;
	st.u32 	[%rd45], %r125;
$L__BB0_24:
	setp.lt.s32 	%p18, %r60, 1;
	{ // callseq 2, 0
	.param .b64 param0;
	st.param.b64 	[param0], 4;
	.param .b64 retval0;
	call.uni (retval0), 
	malloc, 
	(
	param0
	);
	ld.param.b64 	%rd46, [retval0];
	} // callseq 2
	st.u32 	[%rd46], %r60;
	@%p18 bra 	$L__BB0_42;
	mov.b32 	%r180, 0;
	mov.u32 	%r179, %r60;
$L__BB0_26:
	mov.u32 	%r35, %r180;
	add.s32 	%r179, %r179, -1;
	mul.wide.u32 	%rd47, %r35, 4;
	add.s64 	%rd23, %rd39, %rd47;
	ld.u32 	%r128, [%rd23];
	mul.wide.s32 	%rd48, %r128, 4;
	add.s64 	%rd49, %rd31, %rd48;
	ld.u32 	%r129, [%rd49];
	add.s64 	%rd50, %rd46, %rd47;
	st.u32 	[%rd50], %r129;
	ld.u32 	%r181, [%rd23];
	setp.le.s32 	%p19, %r179, %r181;
	@%p19 bra 	$L__BB0_29;
	mov.b32 	%r182, 0;
$L__BB0_28:
	add.s32 	%r131, %r181, %r182;
	mul.wide.s32 	%rd51, %r131, 4;
	add.s64 	%rd52, %rd31, %rd51;
	add.s32 	%r182, %r182, 1;
	ld.u32 	%r132, [%rd52+4];
	ld.u32 	%r133, [%rd52];
	st.u32 	[%rd52+4], %r133;
	st.u32 	[%rd52], %r132;
	ld.u32 	%r181, [%rd23];
	sub.s32 	%r134, %r179, %r181;
	setp.lt.s32 	%p20, %r182, %r134;
	@%p20 bra 	$L__BB0_28;
$L__BB0_29:
	add.s32 	%r180, %r35, 1;
	setp.eq.s32 	%p21, %r180, %r60;
	@%p21 bra 	$L__BB0_30;
	bra.uni 	$L__BB0_26;
$L__BB0_30:
	mul.lo.s32 	%r30, %r60, %r1;
	add.s32 	%r136, %r179, %r35;
	and.b32  	%r31, %r60, 15;
	setp.lt.u32 	%p22, %r136, 15;
	mov.b32 	%r185, 0;
	@%p22 bra 	$L__BB0_33;
	and.b32  	%r185, %r60, 2147483632;
	neg.s32 	%r184, %r185;
	add.s64 	%rd71, %rd46, 32;
	add.s64 	%rd22, %rd2, 32;
	mov.u32 	%r183, %r30;
$L__BB0_32:
	.pragma "nounroll";
	mul.wide.s32 	%rd53, %r183, 4;
	add.s64 	%rd54, %rd22, %rd53;
	ld.u32 	%r137, [%rd71+-32];
	st.global.u32 	[%rd54+-32], %r137;
	ld.u32 	%r138, [%rd71+-28];
	st.global.u32 	[%rd54+-28], %r138;
	ld.u32 	%r139, [%rd71+-24];
	st.global.u32 	[%rd54+-24], %r139;
	ld.u32 	%r140, [%rd71+-20];
	st.global.u32 	[%rd54+-20], %r140;
	ld.u32 	%r141, [%rd71+-16];
	st.global.u32 	[%rd54+-16], %r141;
	ld.u32 	%r142, [%rd71+-12];
	st.global.u32 	[%rd54+-12], %r142;
	ld.u32 	%r143, [%rd71+-8];
	st.global.u32 	[%rd54+-8], %r143;
	ld.u32 	%r144, [%rd71+-4];
	st.global.u32 	[%rd54+-4], %r144;
	ld.u32 	%r145, [%rd71];
	st.global.u32 	[%rd54], %r145;
	ld.u32 	%r146, [%rd71+4];
	st.global.u32 	[%rd54+4], %r146;
	ld.u32 	%r147, [%rd71+8];
	st.global.u32 	[%rd54+8], %r147;
	ld.u32 	%r148, [%rd71+12];
	st.global.u32 	[%rd54+12], %r148;
	ld.u32 	%r149, [%rd71+16];
	st.global.u32 	[%rd54+16], %r149;
	ld.u32 	%r150, [%rd71+20];
	st.global.u32 	[%rd54+20], %r150;
	ld.u32 	%r151, [%rd71+24];
	st.global.u32 	[%rd54+24], %r151;
	ld.u32 	%r152, [%rd71+28];
	st.global.u32 	[%rd54+28], %r152;
	add.s32 	%r184, %r184, 16;
	add.s64 	%rd71, %rd71, 64;
	add.s32 	%r183, %r183, 16;
	setp.ne.s32 	%p23, %r184, 0;
	@%p23 bra 	$L__BB0_32;
$L__BB0_33:
	setp.eq.s32 	%p24, %r31, 0;
	@%p24 bra 	$L__BB0_42;
	and.b32  	%r48, %r60, 7;
	setp.lt.u32 	%p25, %r31, 8;
	@%p25 bra 	$L__BB0_36;
	mul.wide.u32 	%rd55, %r185, 4;
	add.s64 	%rd56, %rd46, %rd55;
	ld.u32 	%r153, [%rd56];
	add.s32 	%r154, %r185, %r30;
	mul.wide.s32 	%rd57, %r154, 4;
	add.s64 	%rd58, %rd2, %rd57;
	st.global.u32 	[%rd58], %r153;
	ld.u32 	%r155, [%rd56+4];
	st.global.u32 	[%rd58+4], %r155;
	ld.u32 	%r156, [%rd56+8];
	st.global.u32 	[%rd58+8], %r156;
	ld.u32 	%r157, [%rd56+12];
	st.global.u32 	[%rd58+12], %r157;
	ld.u32 	%r158, [%rd56+16];
	st.global.u32 	[%rd58+16], %r158;
	ld.u32 	%r159, [%rd56+20];
	st.global.u32 	[%rd58+20], %r159;
	ld.u32 	%r160, [%rd56+24];
	st.global.u32 	[%rd58+24], %r160;
	ld.u32 	%r161, [%rd56+28];
	st.global.u32 	[%rd58+28], %r161;
	add.s32 	%r185, %r185, 8;
$L__BB0_36:
	setp.eq.s32 	%p26, %r48, 0;
	@%p26 bra 	$L__BB0_42;
	and.b32  	%r51, %r60, 3;
	setp.lt.u32 	%p27, %r48, 4;
	@%p27 bra 	$L__BB0_39;
	mul.wide.u32 	%rd59, %r185, 4;
	add.s64 	%rd60, %rd46, %rd59;
	ld.u32 	%r162, [%rd60];
	add.s32 	%r163, %r185, %r30;
	mul.wide.s32 	%rd61, %r163, 4;
	add.s64 	%rd62, %rd2, %rd61;
	st.global.u32 	[%rd62], %r162;
	ld.u32 	%r164, [%rd60+4];
	st.global.u32 	[%rd62+4], %r164;
	ld.u32 	%r165, [%rd60+8];
	st.global.u32 	[%rd62+8], %r165;
	ld.u32 	%r166, [%rd60+12];
	st.global.u32 	[%rd62+12], %r166;
	add.s32 	%r185, %r185, 4;
$L__BB0_39:
	setp.eq.s32 	%p28, %r51, 0;
	@%p28 bra 	$L__BB0_42;
	add.s32 	%r189, %r185, %r30;
	mul.wide.u32 	%rd63, %r185, 4;
	add.s64 	%rd72, %rd46, %rd63;
	neg.s32 	%r188, %r51;
$L__BB0_41:
	.pragma "nounroll";
	mul.wide.s32 	%rd64, %r189, 4;
	add.s64 	%rd65, %rd2, %rd64;
	ld.u32 	%r167, [%rd72];
	st.global.u32 	[%rd65], %r167;
	add.s32 	%r189, %r189, 1;
	add.s64 	%rd72, %rd72, 4;
	add.s32 	%r188, %r188, 1;
	setp.ne.s32 	%p29, %r188, 0;
	@%p29 bra 	$L__BB0_41;
$L__BB0_42:
	{ // callseq 3, 0
	.param .b64 param0;
	st.param.b64 	[param0], %rd31;
	call.uni 
	free, 
	(
	param0
	);
	} // callseq 3
	{ // callseq 4, 0
	.param .b64 param0;
	st.param.b64 	[param0], %rd39;
	call.uni 
	free, 
	(
	param0
	);
	} // callseq 4
	{ // callseq 5, 0
	.param .b64 param0;
	st.param.b64 	[param0], %rd46;
	call.uni 
	free, 
	(
	param0
	);
	} // callseq 5
$L__BB0_43:
	ret;

}


// ===== COMPILED SASS (sm_100) =====

	.target	sm_100

	.elftype	@"ET_EXEC"


//--------------------- .note.nv.tkinfo           --------------------------
	.section	.note.nv.tkinfo,"",@"SHT_NOTE"
	.sectionflags	@"SHF_NOTE_NV_TKINFO"
	.tkinfo
        /*0018*/ 	.word	0x00000002
        /*0030*/ 	.string	""
        /*0030*/ 	.string	"ptxas"
        /*0030*/ 	.string	"Cuda compilation tools, release 13.0, V13.0.88"
        /*0030*/ 	.string	"Build cuda_13.0.r13.0/compiler.36424714_0"
        /*0030*/ 	.string	"-arch sm_100 -m 64 "



//--------------------- .note.nv.cuinfo           --------------------------
	.section	.note.nv.cuinfo,"",@"SHT_NOTE"
	.sectionflags	@"SHF_NOTE_NV_CUINFO"
        /*0018*/ 	.short	0x0002
        /*001a*/ 	.short	0x0064
        /*001c*/ 	.short	0x0082
	.zero		2


//--------------------- .nv.info                  --------------------------
	.section	.nv.info,"",@"SHT_CUDA_INFO"
	.align	4


	//----- nvinfo : EIATTR_REGCOUNT
	.align		4
        /*0000*/ 	.byte	0x04, 0x2f
        /*0002*/ 	.short	(.L_1 - .L_0)
	.align		4
.L_0:
        /*0004*/ 	.word	index@(_Z23find_ith_permutationGPUPiS_ii)
        /*0008*/ 	.word	0x00000020


	//----- nvinfo : EIATTR_FRAME_SIZE
	.align		4
.L_1:
        /*000c*/ 	.byte	0x04, 0x11
        /*000e*/ 	.short	(.L_3 - .L_2)
	.align		4
.L_2:
        /*0010*/ 	.word	index@(_Z23find_ith_permutationGPUPiS_ii)
        /*0014*/ 	.word	0x00000000


	//----- nvinfo : EIATTR_MIN_STACK_SIZE
	.align		4
.L_3:
        /*0018*/ 	.byte	0x04, 0x12
        /*001a*/ 	.short	(.L_5 - .L_4)
	.align		4
.L_4:
        /*001c*/ 	.word	index@(_Z23find_ith_permutationGPUPiS_ii)
        /*0020*/ 	.word	0x00000000
.L_5:


//--------------------- .nv.compat                --------------------------
	.section	.nv.compat,"",@"SHT_CUDA_COMPAT_INFO"
	.align	4
        /*0000*/ 	.byte	0x02, 0x09, 0x00, 0x00, 0x02, 0x02, 0x01, 0x00, 0x02, 0x05, 0x05, 0x00, 0x03, 0x07, 0x01, 0x01
        /*0010*/ 	.byte	0x02, 0x03, 0x00, 0x00, 0x02, 0x06, 0x01, 0x00, 0x04, 0x0b, 0x08, 0x00, 0x09, 0x00, 0x00, 0x00
        /*0020*/ 	.byte	0x00, 0x00, 0x00, 0x00


//--------------------- .nv.info._Z23find_ith_permutationGPUPiS_ii --------------------------
	.section	.nv.info._Z23find_ith_permutationGPUPiS_ii,"",@"SHT_CUDA_INFO"
	.sectionflags	@""
	.align	4


	//----- nvinfo : EIATTR_CUDA_API_VERSION
	.align		4
        /*0000*/ 	.byte	0x04, 0x37
        /*0002*/ 	.short	(.L_7 - .L_6)
.L_6:
        /*0004*/ 	.word	0x00000082


	//----- nvinfo : EIATTR_KPARAM_INFO
	.align		4
.L_7:
        /*0008*/ 	.byte	0x04, 0x17
        /*000a*/ 	.short	(.L_9 - .L_8)
.L_8:
        /*000c*/ 	.word	0x00000000
        /*0010*/ 	.short	0x0003
        /*0012*/ 	.short	0x0014
        /*0014*/ 	.byte	0x00, 0xf0, 0x11, 0x00


	//----- nvinfo : EIATTR_KPARAM_INFO
	.align		4
.L_9:
        /*0018*/ 	.byte	0x04, 0x17
        /*001a*/ 	.short	(.L_11 - .L_10)
.L_10:
        /*001c*/ 	.word	0x00000000
        /*0020*/ 	.short	0x0002
        /*0022*/ 	.short	0x0010
        /*0024*/ 	.byte	0x00, 0xf0, 0x11, 0x00


	//----- nvinfo : EIATTR_KPARAM_INFO
	.align		4
.L_11:
        /*0028*/ 	.byte	0x04, 0x17
        /*002a*/ 	.short	(.L_13 - .L_12)
.L_12:
        /*002c*/ 	.word	0x00000000
        /*0030*/ 	.short	0x0001
        /*0032*/ 	.short	0x0008
        /*0034*/ 	.byte	0x00, 0xf5, 0x21, 0x00


	//----- nvinfo : EIATTR_KPARAM_INFO
	.align		4
.L_13:
        /*0038*/ 	.byte	0x04, 0x17
        /*003a*/ 	.short	(.L_15 - .L_14)
.L_14:
        /*003c*/ 	.word	0x00000000
        /*0040*/ 	.short	0x0000
        /*0042*/ 	.short	0x0000
        /*0044*/ 	.byte	0x00, 0xf5, 0x21, 0x00


	//----- nvinfo : EIATTR_SPARSE_MMA_MASK
	.align		4
.L_15:
        /*0048*/ 	.byte	0x03, 0x50
        /*004a*/ 	.short	0x0000


	//----- nvinfo : EIATTR_MAXREG_COUNT
	.align		4
        /*004c*/ 	.byte	0x03, 0x1b
        /*004e*/ 	.short	0x00ff


	//----- nvinfo : EIATTR_EXTERNS
	.align		4
        /*0050*/ 	.byte	0x04, 0x0f
        /*0052*/ 	.short	(.L_17 - .L_16)


	//   ....[0]....
	.align		4
.L_16:
        /*0054*/ 	.word	index@(malloc)


	//   ....[1]....
	.align		4
        /*0058*/ 	.word	index@(free)


	//----- nvinfo : EIATTR_MERCURY_ISA_VERSION
	.align		4
.L_17:
        /*005c*/ 	.byte	0x03, 0x5f
        /*005e*/ 	.short	0x0101


	//----- nvinfo : EIATTR_VRC_CTA_INIT_COUNT
	.align		4
        /*0060*/ 	.byte	0x02, 0x4a
	.zero		1
	.zero		1


	//----- nvinfo : EIATTR_SYSCALL_OFFSETS
	.align		4
        /*0064*/ 	.byte	0x04, 0x46
        /*0066*/ 	.short	(.L_19 - .L_18)


	//   ....[0]....
.L_18:
        /*0068*/ 	.word	0x000000e0


	//   ....[1]....
        /*006c*/ 	.word	0x00000960


	//   ....[2]....
        /*0070*/ 	.word	0x000019e0


	//   ....[3]....
        /*0074*/ 	.word	0x00002440


	//   ....[4]....
        /*0078*/ 	.word	0x00002490


	//   ....[5]....
        /*007c*/ 	.word	0x000024e0


	//----- nvinfo : EIATTR_EXIT_INSTR_OFFSETS
	.align		4
.L_19:
        /*0080*/ 	.byte	0x04, 0x1c
        /*0082*/ 	.short	(.L_21 - .L_20)


	//   ....[0]....
.L_20:
        /*0084*/ 	.word	0x00000070


	//   ....[1]....
        /*0088*/ 	.word	0x000024f0


	//----- nvinfo : EIATTR_CRS_STACK_SIZE
	.align		4
.L_21:
        /*008c*/ 	.byte	0x04, 0x1e
        /*008e*/ 	.short	(.L_23 - .L_22)
.L_22:
        /*0090*/ 	.word	0x00000000


	//----- nvinfo : EIATTR_CBANK_PARAM_SIZE
	.align		4
.L_23:
        /*0094*/ 	.byte	0x03, 0x19
        /*0096*/ 	.short	0x0018


	//----- nvinfo : EIATTR_PARAM_CBANK
	.align		4
        /*0098*/ 	.byte	0x04, 0x0a
        /*009a*/ 	.short	(.L_25 - .L_24)
	.align		4
.L_24:
        /*009c*/ 	.word	index@(.nv.constant0._Z23find_ith_permutationGPUPiS_ii)
        /*00a0*/ 	.short	0x0380
        /*00a2*/ 	.short	0x0018


	//----- nvinfo : EIATTR_SW_WAR
	.align		4
.L_25:
        /*00a4*/ 	.byte	0x04, 0x36
        /*00a6*/ 	.short	(.L_27 - .L_26)
.L_26:
        /*00a8*/ 	.word	0x00000008
.L_27:


//--------------------- .nv.callgraph             --------------------------
	.section	.nv.callgraph,"",@"SHT_CUDA_CALLGRAPH"
	.align	4
	.sectionentsize	8
	.align		4
        /*0000*/ 	.word	0x00000000
	.align		4
        /*0004*/ 	.word	0xffffffff
	.align		4
        /*0008*/ 	.word	index@(_Z23find_ith_permutationGPUPiS_ii)
	.align		4
        /*000c*/ 	.word	index@(free)
	.align		4
        /*0010*/ 	.word	index@(_Z23find_ith_permutationGPUPiS_ii)
	.align		4
        /*0014*/ 	.word	index@(malloc)
	.align		4
        /*0018*/ 	.word	0x00000000
	.align		4
        /*001c*/ 	.word	0xfffffffe
	.align		4
        /*0020*/ 	.word	0x00000000
	.align		4
        /*0024*/ 	.word	0xfffffffd
	.align		4
        /*0028*/ 	.word	0x00000000
	.align		4
        /*002c*/ 	.word	0xfffffffc


//--------------------- .nv.constant4             --------------------------
	.section	.nv.constant4,"a",@progbits
	.align	8
	.align		8
.nv.constant4:
        /*0000*/ 	.dword	malloc
	.align		8
        /*0008*/ 	.dword	free


//--------------------- .text._Z23find_ith_permutationGPUPiS_ii --------------------------
	.section	.text._Z23find_ith_permutationGPUPiS_ii,"ax",@progbits
	.align	128
        .global         _Z23find_ith_permutationGPUPiS_ii
        .type           _Z23find_ith_permutationGPUPiS_ii,@function
        .size           _Z23find_ith_permutationGPUPiS_ii,(.L_x_32 - _Z23find_ith_permutationGPUPiS_ii)
        .other          _Z23find_ith_permutationGPUPiS_ii,@"STO_CUDA_ENTRY STV_DEFAULT"
_Z23find_ith_permutationGPUPiS_ii:
.text._Z23find_ith_permutationGPUPiS_ii:
[----:B------:R-:W0:Y:S01]  /*0000*/  LDC R1, c[0x0][0x37c] ;  /* 0x0000df00ff017b82 */ /* 0x000e220000000800 */
[----:B------:R-:W1:Y:S07]  /*0010*/  S2R R24, SR_TID.X ;  /* 0x0000000000187919 */ /* 0x000e6e0000002100 */
[----:B------:R-:W1:Y:S01]  /*0020*/  S2UR UR4, SR_CTAID.X ;  /* 0x00000000000479c3 */ /* 0x000e620000002500 */
[----:B------:R-:W2:Y:S07]  /*0030*/  LDCU UR5, c[0x0][0x394] ;  /* 0x00007280ff0577ac */ /* 0x000eae0008000800 */
[----:B------:R-:W1:Y:S02]  /*0040*/  LDC R3, c[0x0][0x360] ;  /* 0x0000d800ff037b82 */ /* 0x000e640000000800 */
[----:B-1----:R-:W-:-:S05]  /*0050*/  IMAD R24, R3, UR4, R24 ;  /* 0x0000000403187c24 */ /* 0x002fca000f8e0218 */
[----:B--2---:R-:W-:-:S13]  /*0060*/  ISETP.GT.AND P0, PT, R24, UR5, PT ;  /* 0x0000000518007c0c */ /* 0x004fda000bf04270 */
[----:B0-----:R-:W-:Y:S05]  /*0070*/  @P0 EXIT ;  /* 0x000000000000094d */ /* 0x001fea0003800000 */
[----:B------:R-:W-:Y:S01]  /*0080*/  MOV R0, 0x0 ;  /* 0x0000000000007802 */ /* 0x000fe20000000f00 */
[----:B------:R-:W-:Y:S01]  /*0090*/  IMAD.MOV.U32 R4, RZ, RZ, 0x4 ;  /* 0x00000004ff047424 */ /* 0x000fe200078e00ff */
[----:B------:R-:W0:Y:S01]  /*00a0*/  LDCU.64 UR36, c[0x0][0x358] ;  /* 0x00006b00ff2477ac */ /* 0x000e220008000a00 */
[----:B------:R-:W-:Y:S01]  /*00b0*/  IMAD.MOV.U32 R5, RZ, RZ, RZ ;  /* 0x000000ffff057224 */ /* 0x000fe200078e00ff */
[----:B------:R1:W2:Y:S06]  /*00c0*/  LDC.64 R2, c[0x4][R0] ;  /* 0x0100000000027b82 */ /* 0x0002ac0000000a00 */
[----:B------:R-:W-:-:S07]  /*00d0*/  LEPC R20, `(.L_x_0) ;  /* 0x000000001014794e */ /* 0x000fce0000000000 */
[----:B012---:R-:W-:Y:S05]  /*00e0*/  CALL.ABS.NOINC R2 ;  /* 0x0000000002007343 */ /* 0x007fea0003c00000 */
.L_x_0:
[----:B------:R-:W0:Y:S01]  /*00f0*/  LDC R9, c[0x0][0x390] ;  /* 0x0000e400ff097b82 */ /* 0x000e220000000800 */
[----:B------:R-:W-:Y:S01]  /*0100*/  IMAD.MOV.U32 R22, RZ, RZ, R4 ;  /* 0x000000ffff167224 */ /* 0x000fe200078e0004 */
[----:B------:R-:W-:-:S05]  /*0110*/  MOV R23, R5 ;  /* 0x0000000500177202 */ /* 0x000fca0000000f00 */
[----:B0-----:R0:W-:Y:S01]  /*0120*/  ST.E desc[UR36][R22.64], R9 ;  /* 0x0000000916007985 */ /* 0x0011e2000c101924 */
[----:B------:R-:W-:-:S13]  /*0130*/  ISETP.GE.AND P0, PT, R9, 0x1, PT ;  /* 0x000000010900780c */ /* 0x000fda0003f06270 */
[----:B0-----:R-:W-:Y:S05]  /*0140*/  @!P0 BRA `(.L_x_1) ;  /* 0x0000000400f08947 */ /* 0x001fea0003800000 */
[C---:B------:R-:W-:Y:S01]  /*0150*/  ISETP.GE.U32.AND P1, PT, R9.reuse, 0x10, PT ;  /* 0x000000100900780c */ /* 0x040fe20003f26070 */
[----:B------:R-:W-:Y:S01]  /*0160*/  IMAD.MOV.U32 R3, RZ, RZ, RZ ;  /* 0x000000ffff037224 */ /* 0x000fe200078e00ff */
[----:B------:R-:W-:-:S04]  /*0170*/  LOP3.LUT R8, R9, 0xf, RZ, 0xc0, !PT ;  /* 0x0000000f09087812 */ /* 0x000fc800078ec0ff */
[----:B------:R-:W-:-:S07]  /*0180*/  ISETP.NE.AND P0, PT, R8, RZ, PT ;  /* 0x000000ff0800720c */ /* 0x000fce0003f05270 */
[----:B------:R-:W-:Y:S06]  /*0190*/  @!P1 BRA `(.L_x_2) ;  /* 0x0000000000d89947 */ /* 0x000fec0003800000 */
[----:B------:R-:W0:Y:S01]  /*01a0*/  LDCU.64 UR4, c[0x0][0x388] ;  /* 0x00007100ff0477ac */ /* 0x000e220008000a00 */
[----:B------:R-:W-:Y:S01]  /*01b0*/  LOP3.LUT R3, R9, 0x7ffffff0, RZ, 0xc0, !PT ;  /* 0x7ffffff009037812 */ /* 0x000fe200078ec0ff */
[----:B------:R-:W-:Y:S01]  /*01c0*/  BSSY.RECONVERGENT B0, `(.L_x_2) ;  /* 0x0000033000007945 */ /* 0x000fe20003800200 */
[----:B------:R-:W-:-:S03]  /*01d0*/  IADD3 R2, P1, PT, R22, 0x20, RZ ;  /* 0x0000002016027810 */ /* 0x000fc60007f3e0ff */
[----:B------:R-:W-:Y:S02]  /*01e0*/  IMAD.MOV R0, RZ, RZ, -R3 ;  /* 0x000000ffff007224 */ /* 0x000fe400078e0a03 */
[----:B------:R-:W-:Y:S01]  /*01f0*/  IMAD.X R19, RZ, RZ, R23, P1 ;  /* 0x000000ffff137224 */ /* 0x000fe200008e0617 */
[----:B0-----:R-:W-:-:S04]  /*0200*/  UIADD3 UR4, UP0, UPT, UR4, 0x20, URZ ;  /* 0x0000002004047890 */ /* 0x001fc8000ff1e0ff */
[----:B------:R-:W-:Y:S02]  /*0210*/  UIADD3.X UR5, UPT, UPT, URZ, UR5, URZ, UP0, !UPT ;  /* 0x00000005ff057290 */ /* 0x000fe400087fe4ff */
[----:B------:R-:W-:-:S04]  /*0220*/  MOV R10, UR4 ;  /* 0x00000004000a7c02 */ /* 0x000fc80008000f00 */
[----:B------:R-:W-:-:S07]  /*0230*/  IMAD.U32 R11, RZ, RZ, UR5 ;  /* 0x00000005ff0b7e24 */ /* 0x000fce000f8e00ff */
.L_x_3:
[----:B------:R-:W-:Y:S02]  /*0240*/  IMAD.MOV.U32 R4, RZ, RZ, R10 ;  /* 0x000000ffff047224 */ /* 0x000fe400078e000a */
[----:B------:R-:W-:-:S05]  /*0250*/  IMAD.MOV.U32 R5, RZ, RZ, R11 ;  /* 0x000000ffff057224 */ /* 0x000fca00078e000b */
[----:B------:R-:W2:Y:S01]  /*0260*/  LDG.E R11, desc[UR36][R4.64+-0x20] ;  /* 0xffffe024040b7981 */ /* 0x000ea2000c1e1900 */
[----:B-1----:R-:W-:Y:S01]  /*0270*/  MOV R6, R2 ;  /* 0x0000000200067202 */ /* 0x002fe20000000f00 */
[----:B------:R-:W-:-:S05]  /*0280*/  IMAD.MOV.U32 R7, RZ, RZ, R19 ;  /* 0x000000ffff077224 */ /* 0x000fca00078e0013 */
[----:B--2---:R0:W-:Y:S04]  /*0290*/  ST.E desc[UR36][R6.64+-0x20], R11 ;  /* 0xffffe00b06007985 */ /* 0x0041e8000c101924 */
[----:B------:R-:W2:Y:S04]  /*02a0*/  LDG.E R13, desc[UR36][R4.64+-0x1c] ;  /* 0xffffe424040d7981 */ /* 0x000ea8000c1e1900 */
[----:B--2---:R1:W-:Y:S04]  /*02b0*/  ST.E desc[UR36][R6.64+-0x1c], R13 ;  /* 0xffffe40d06007985 */ /* 0x0043e8000c101924 */
[----:B------:R-:W2:Y:S04]  /*02c0*/  LDG.E R15, desc[UR36][R4.64+-0x18] ;  /* 0xffffe824040f7981 */ /* 0x000ea8000c1e1900 */
[----:B--2---:R2:W-:Y:S04]  /*02d0*/  ST.E desc[UR36][R6.64+-0x18], R15 ;  /* 0xffffe80f06007985 */ /* 0x0045e8000c101924 */
[----:B------:R-:W3:Y:S04]  /*02e0*/  LDG.E R17, desc[UR36][R4.64+-0x14] ;  /* 0xffffec2404117981 */ /* 0x000ee8000c1e1900 */
[----:B---3--:R3:W-:Y:S04]  /*02f0*/  ST.E desc[UR36][R6.64+-0x14], R17 ;  /* 0xffffec1106007985 */ /* 0x0087e8000c101924 */
[----:B------:R-:W4:Y:S04]  /*0300*/  LDG.E R19, desc[UR36][R4.64+-0x10] ;  /* 0xfffff02404137981 */ /* 0x000f28000c1e1900 */
[----:B----4-:R4:W-:Y:S04]  /*0310*/  ST.E desc[UR36][R6.64+-0x10], R19 ;  /* 0xfffff01306007985 */ /* 0x0109e8000c101924 */
[----:B------:R-:W5:Y:S04]  /*0320*/  LDG.E R21, desc[UR36][R4.64+-0xc] ;  /* 0xfffff42404157981 */ /* 0x000f68000c1e1900 */
[----:B-----5:R5:W-:Y:S04]  /*0330*/  ST.E desc[UR36][R6.64+-0xc], R21 ;  /* 0xfffff41506007985 */ /* 0x020be8000c101924 */
[----:B0-----:R-:W2:Y:S04]  /*0340*/  LDG.E R11, desc[UR36][R4.64+-0x8] ;  /* 0xfffff824040b7981 */ /* 0x001ea8000c1e1900 */
[----:B--2---:R0:W-:Y:S04]  /*0350*/  ST.E desc[UR36][R6.64+-0x8], R11 ;  /* 0xfffff80b06007985 */ /* 0x0041e8000c101924 */
[----:B-1----:R-:W2:Y:S04]  /*0360*/  LDG.E R13, desc[UR36][R4.64+-0x4] ;  /* 0xfffffc24040d7981 */ /* 0x002ea8000c1e1900 */
[----:B--2---:R1:W-:Y:S04]  /*0370*/  ST.E desc[UR36][R6.64+-0x4], R13 ;  /* 0xfffffc0d06007985 */ /* 0x0043e8000c101924 */
[----:B------:R-:W2:Y:S04]  /*0380*/  LDG.E R15, desc[UR36][R4.64] ;  /* 0x00000024040f7981 */ /* 0x000ea8000c1e1900 */
[----:B--2---:R2:W-:Y:S04]  /*0390*/  ST.E desc[UR36][R6.64], R15 ;  /* 0x0000000f06007985 */ /* 0x0045e8000c101924 */
[----:B---3--:R-:W3:Y:S04]  /*03a0*/  LDG.E R17, desc[UR36][R4.64+0x4] ;  /* 0x0000042404117981 */ /* 0x008ee8000c1e1900 */
[----:B---3--:R3:W-:Y:S04]  /*03b0*/  ST.E desc[UR36][R6.64+0x4], R17 ;  /* 0x0000041106007985 */ /* 0x0087e8000c101924 */
[----:B----4-:R-:W4:Y:S04]  /*03c0*/  LDG.E R19, desc[UR36][R4.64+0x8] ;  /* 0x0000082404137981 */ /* 0x010f28000c1e1900 */
[----:B----4-:R-:W-:Y:S04]  /*03d0*/  ST.E desc[UR36][R6.64+0x8], R19 ;  /* 0x0000081306007985 */ /* 0x010fe8000c101924 */
[----:B-----5:R-:W4:Y:S04]  /*03e0*/  LDG.E R21, desc[UR36][R4.64+0xc] ;  /* 0x00000c2404157981 */ /* 0x020f28000c1e1900 */
[----:B----4-:R-:W-:Y:S04]  /*03f0*/  ST.E desc[UR36][R6.64+0xc], R21 ;  /* 0x00000c1506007985 */ /* 0x010fe8000c101924 */
[----:B0-----:R-:W4:Y:S04]  /*0400*/  LDG.E R11, desc[UR36][R4.64+0x10] ;  /* 0x00001024040b7981 */ /* 0x001f28000c1e1900 */
[----:B----4-:R0:W-:Y:S04]  /*0410*/  ST.E desc[UR36][R6.64+0x10], R11 ;  /* 0x0000100b06007985 */ /* 0x0101e8000c101924 */
[----:B-1----:R-:W4:Y:S04]  /*0420*/  LDG.E R13, desc[UR36][R4.64+0x14] ;  /* 0x00001424040d7981 */ /* 0x002f28000c1e1900 */
[----:B----4-:R1:W-:Y:S04]  /*0430*/  ST.E desc[UR36][R6.64+0x14], R13 ;  /* 0x0000140d06007985 */ /* 0x0103e8000c101924 */
[----:B--2---:R-:W2:Y:S04]  /*0440*/  LDG.E R15, desc[UR36][R4.64+0x18] ;  /* 0x00001824040f7981 */ /* 0x004ea8000c1e1900 */
[----:B--2---:R1:W-:Y:S04]  /*0450*/  ST.E desc[UR36][R6.64+0x18], R15 ;  /* 0x0000180f06007985 */ /* 0x0043e8000c101924 */
[----:B---3--:R-:W2:Y:S01]  /*0460*/  LDG.E R17, desc[UR36][R4.64+0x1c] ;  /* 0x00001c2404117981 */ /* 0x008ea2000c1e1900 */
[----:B------:R-:W-:Y:S01]  /*0470*/  VIADD R0, R0, 0x10 ;  /* 0x0000001000007836 */ /* 0x000fe20000000000 */
[----:B------:R-:W-:-:S02]  /*0480*/  IADD3 R10, P2, PT, R4, 0x40, RZ ;  /* 0x00000040040a7810 */ /* 0x000fc40007f5e0ff */
[----:B------:R-:W-:Y:S02]  /*0490*/  IADD3 R2, P3, PT, R6, 0x40, RZ ;  /* 0x0000004006027810 */ /* 0x000fe40007f7e0ff */
[----:B------:R-:W-:Y:S01]  /*04a0*/  ISETP.NE.AND P1, PT, R0, RZ, PT ;  /* 0x000000ff0000720c */ /* 0x000fe20003f25270 */
[----:B0-----:R-:W-:Y:S01]  /*04b0*/  IMAD.X R11, RZ, RZ, R5, P2 ;  /* 0x000000ffff0b7224 */ /* 0x001fe200010e0605 */
[----:B------:R-:W-:Y:S01]  /*04c0*/  IADD3.X R19, PT, PT, RZ, R7, RZ, P3, !PT ;  /* 0x00000007ff137210 */ /* 0x000fe20001ffe4ff */
[----:B--2---:R1:W-:Y:S10]  /*04d0*/  ST.E desc[UR36][R6.64+0x1c], R17 ;  /* 0x00001c1106007985 */ /* 0x0043f4000c101924 */
[----:B------:R-:W-:Y:S05]  /*04e0*/  @P1 BRA `(.L_x_3) ;  /* 0xfffffffc00541947 */ /* 0x000fea000383ffff */
[----:B------:R-:W-:Y:S05]  /*04f0*/  BSYNC.RECONVERGENT B0 ;  /* 0x0000000000007941 */ /* 0x000fea0003800200 */
.L_x_2:
[----:B------:R-:W-:Y:S04]  /*0500*/  BSSY.RECONVERGENT B0, `(.L_x_1) ;  /* 0x0000040000007945 */ /* 0x000fe80003800200 */
[----:B------:R-:W-:Y:S05]  /*0510*/  @!P0 BRA `(.L_x_4) ;  /* 0x0000000000f88947 */ /* 0x000fea0003800000 */
[----:B------:R-:W-:Y:S02]  /*0520*/  ISETP.GE.U32.AND P0, PT, R8, 0x8, PT ;  /* 0x000000080800780c */ /* 0x000fe40003f06070 */
[----:B------:R-:W-:-:S04]  /*0530*/  LOP3.LUT R0, R9, 0x7, RZ, 0xc0, !PT ;  /* 0x0000000709007812 */ /* 0x000fc800078ec0ff */
[----:B------:R-:W-:-:S07]  /*0540*/  ISETP.NE.AND P1, PT, R0, RZ, PT ;  /* 0x000000ff0000720c */ /* 0x000fce0003f25270 */
[----:B------:R-:W-:Y:S06]  /*0550*/  @!P0 BRA `(.L_x_5) ;  /* 0x0000000000508947 */ /* 0x000fec0003800000 */
[----:B-1----:R-:W0:Y:S02]  /*0560*/  LDC.64 R6, c[0x0][0x388] ;  /* 0x0000e200ff067b82 */ /* 0x002e240000000a00 */
[----:B0-----:R-:W-:-:S05]  /*0570*/  IMAD.WIDE.U32 R6, R3, 0x4, R6 ;  /* 0x0000000403067825 */ /* 0x001fca00078e0006 */
[----:B------:R-:W2:Y:S01]  /*0580*/  LDG.E R11, desc[UR36][R6.64] ;  /* 0x00000024060b7981 */ /* 0x000ea2000c1e1900 */
[----:B------:R-:W-:-:S05]  /*0590*/  IMAD.WIDE.U32 R4, R3, 0x4, R22 ;  /* 0x0000000403047825 */ /* 0x000fca00078e0016 */
[----:B--2---:R0:W-:Y:S04]  /*05a0*/  ST.E desc[UR36][R4.64], R11 ;  /* 0x0000000b04007985 */ /* 0x0041e8000c101924 */
[----:B------:R-:W2:Y:S04]  /*05b0*/  LDG.E R13, desc[UR36][R6.64+0x4] ;  /* 0x00000424060d7981 */ /* 0x000ea8000c1e1900 */
[----:B--2---:R1:W-:Y:S04]  /*05c0*/  ST.E desc[UR36][R4.64+0x4], R13 ;  /* 0x0000040d04007985 */ /* 0x0043e8000c101924 */
[----:B------:R-:W2:Y:S04]  /*05d0*/  LDG.E R15, desc[UR36][R6.64+0x8] ;  /* 0x00000824060f7981 */ /* 0x000ea8000c1e1900 */
[----:B--2---:R2:W-:Y:S04]  /*05e0*/  ST.E desc[UR36][R4.64+0x8], R15 ;  /* 0x0000080f04007985 */ /* 0x0045e8000c101924 */
[----:B------:R-:W3:Y:S04]  /*05f0*/  LDG.E R17, desc[UR36][R6.64+0xc] ;  /* 0x00000c2406117981 */ /* 0x000ee8000c1e1900 */
[----:B---3--:R2:W-:Y:S04]  /*0600*/  ST.E desc[UR36][R4.64+0xc], R17 ;  /* 0x00000c1104007985 */ /* 0x0085e8000c101924 */
[----:B------:R-:W3:Y:S04]  /*0610*/  LDG.E R19, desc[UR36][R6.64+0x10] ;  /* 0x0000102406137981 */ /* 0x000ee8000c1e1900 */
[----:B---3--:R2:W-:Y:S04]  /*0620*/  ST.E desc[UR36][R4.64+0x10], R19 ;  /* 0x0000101304007985 */ /* 0x0085e8000c101924 */
[----:B------:R-:W3:Y:S04]  /*0630*/  LDG.E R21, desc[UR36][R6.64+0x14] ;  /* 0x0000142406157981 */ /* 0x000ee8000c1e1900 */
[----:B---3--:R2:W-:Y:S04]  /*0640*/  ST.E desc[UR36][R4.64+0x14], R21 ;  /* 0x0000141504007985 */ /* 0x0085e8000c101924 */
[----:B0-----:R-:W3:Y:S04]  /*0650*/  LDG.E R11, desc[UR36][R6.64+0x18] ;  /* 0x00001824060b7981 */ /* 0x001ee8000c1e1900 */
[----:B---3--:R2:W-:Y:S04]  /*0660*/  ST.E desc[UR36][R4.64+0x18], R11 ;  /* 0x0000180b04007985 */ /* 0x0085e8000c101924 */
[----:B-1----:R-:W3:Y:S01]  /*0670*/  LDG.E R13, desc[UR36][R6.64+0x1c] ;  /* 0x00001c24060d7981 */ /* 0x002ee2000c1e1900 */
[----:B------:R-:W-:-:S03]  /*0680*/  VIADD R3, R3, 0x8 ;  /* 0x0000000803037836 */ /* 0x000fc60000000000 */
[----:B---3--:R2:W-:Y:S04]  /*0690*/  ST.E desc[UR36][R4.64+0x1c], R13 ;  /* 0x00001c0d04007985 */ /* 0x0085e8000c101924 */
.L_x_5:
[----:B------:R-:W-:Y:S05]  /*06a0*/  @!P1 BRA `(.L_x_4) ;  /* 0x0000000000949947 */ /* 0x000fea0003800000 */
[----:B------:R-:W-:Y:S02]  /*06b0*/  ISETP.GE.U32.AND P0, PT, R0, 0x4, PT ;  /* 0x000000040000780c */ /* 0x000fe40003f06070 */
[----:B------:R-:W-:-:S04]  /*06c0*/  LOP3.LUT R9, R9, 0x3, RZ, 0xc0, !PT ;  /* 0x0000000309097812 */ /* 0x000fc800078ec0ff */
[----:B------:R-:W-:-:S07]  /*06d0*/  ISETP.NE.AND P1, PT, R9, RZ, PT ;  /* 0x000000ff0900720c */ /* 0x000fce0003f25270 */
[----:B------:R-:W-:Y:S06]  /*06e0*/  @!P0 BRA `(.L_x_6) ;  /* 0x0000000000308947 */ /* 0x000fec0003800000 */
[----:B--2---:R-:W0:Y:S02]  /*06f0*/  LDC.64 R4, c[0x0][0x388] ;  /* 0x0000e200ff047b82 */ /* 0x004e240000000a00 */
[----:B0-----:R-:W-:-:S05]  /*0700*/  IMAD.WIDE.U32 R4, R3, 0x4, R4 ;  /* 0x0000000403047825 */ /* 0x001fca00078e0004 */
[----:B------:R-:W2:Y:S01]  /*0710*/  LDG.E R11, desc[UR36][R4.64] ;  /* 0x00000024040b7981 */ /* 0x000ea2000c1e1900 */
[----:B-1----:R-:W-:-:S05]  /*0720*/  IMAD.WIDE.U32 R6, R3, 0x4, R22 ;  /* 0x0000000403067825 */ /* 0x002fca00078e0016 */
[----:B--2---:R0:W-:Y:S04]  /*0730*/  ST.E desc[UR36][R6.64], R11 ;  /* 0x0000000b06007985 */ /* 0x0041e8000c101924 */
[----:B------:R-:W2:Y:S04]  /*0740*/  LDG.E R13, desc[UR36][R4.64+0x4] ;  /* 0x00000424040d7981 */ /* 0x000ea8000c1e1900 */
[----:B--2---:R0:W-:Y:S04]  /*0750*/  ST.E desc[UR36][R6.64+0x4], R13 ;  /* 0x0000040d06007985 */ /* 0x0041e8000c101924 */
[----:B------:R-:W2:Y:S04]  /*0760*/  LDG.E R15, desc[UR36][R4.64+0x8] ;  /* 0x00000824040f7981 */ /* 0x000ea8000c1e1900 */
[----:B--2---:R0:W-:Y:S04]  /*0770*/  ST.E desc[UR36][R6.64+0x8], R15 ;  /* 0x0000080f06007985 */ /* 0x0041e8000c101924 */
[----:B------:R-:W2:Y:S01]  /*0780*/  LDG.E R17, desc[UR36][R4.64+0xc] ;  /* 0x00000c2404117981 */ /* 0x000ea2000c1e1900 */
[----:B------:R-:W-:-:S03]  /*0790*/  VIADD R3, R3, 0x4 ;  /* 0x0000000403037836 */ /* 0x000fc60000000000 */
[----:B--2---:R0:W-:Y:S04]  /*07a0*/  ST.E desc[UR36][R6.64+0xc], R17 ;  /* 0x00000c1106007985 */ /* 0x0041e8000c101924 */
.L_x_6:
[----:B------:R-:W-:Y:S05]  /*07b0*/  @!P1 BRA `(.L_x_4) ;  /* 0x0000000000509947 */ /* 0x000fea0003800000 */
[----:B01----:R-:W0:Y:S01]  /*07c0*/  LDC.64 R6, c[0x0][0x388] ;  /* 0x0000e200ff067b82 */ /* 0x003e220000000a00 */
[----:B--2---:R-:W-:-:S04]  /*07d0*/  IMAD.WIDE.U32 R4, R3, 0x4, R22 ;  /* 0x0000000403047825 */ /* 0x004fc800078e0016 */
[----:B------:R-:W-:Y:S02]  /*07e0*/  IMAD.MOV.U32 R11, RZ, RZ, R5 ;  /* 0x000000ffff0b7224 */ /* 0x000fe400078e0005 */
[----:B------:R-:W-:Y:S02]  /*07f0*/  IMAD.MOV R9, RZ, RZ, -R9 ;  /* 0x000000ffff097224 */ /* 0x000fe400078e0a09 */
[----:B0-----:R-:W-:-:S04]  /*0800*/  IMAD.WIDE.U32 R2, R3, 0x4, R6 ;  /* 0x0000000403027825 */ /* 0x001fc800078e0006 */
[----:B------:R-:W-:Y:S01]  /*0810*/  IMAD.MOV.U32 R7, RZ, RZ, R3 ;  /* 0x000000ffff077224 */ /* 0x000fe200078e0003 */
[----:B------:R-:W-:-:S07]  /*0820*/  MOV R0, R2 ;  /* 0x0000000200007202 */ /* 0x000fce0000000f00 */
.L_x_7:
[----:B---3--:R-:W-:Y:S01]  /*0830*/  IMAD.MOV.U32 R2, RZ, RZ, R0 ;  /* 0x000000ffff027224 */ /* 0x008fe200078e0000 */
[----:B------:R-:W-:-:S05]  /*0840*/  MOV R3, R7 ;  /* 0x0000000700037202 */ /* 0x000fca0000000f00 */
[----:B------:R0:W2:Y:S01]  /*0850*/  LDG.E R5, desc[UR36][R2.64] ;  /* 0x0000002402057981 */ /* 0x0000a2000c1e1900 */
[----:B------:R-:W-:Y:S01]  /*0860*/  VIADD R9, R9, 0x1 ;  /* 0x0000000109097836 */ /* 0x000fe20000000000 */
[----:B------:R-:W-:-:S04]  /*0870*/  IADD3 R0, P2, PT, R0, 0x4, RZ ;  /* 0x0000000400007810 */ /* 0x000fc80007f5e0ff */
[----:B------:R-:W-:Y:S01]  /*0880*/  ISETP.NE.AND P0, PT, R9, RZ, PT ;  /* 0x000000ff0900720c */ /* 0x000fe20003f05270 */
[----:B------:R-:W-:Y:S02]  /*0890*/  IMAD.X R7, RZ, RZ, R7, P2 ;  /* 0x000000ffff077224 */ /* 0x000fe400010e0607 */
[----:B0-----:R-:W-:Y:S01]  /*08a0*/  IMAD.MOV.U32 R2, RZ, RZ, R4 ;  /* 0x000000ffff027224 */ /* 0x001fe200078e0004 */
[----:B------:R-:W-:Y:S01]  /*08b0*/  IADD3 R4, P1, PT, R4, 0x4, RZ ;  /* 0x0000000404047810 */ /* 0x000fe20007f3e0ff */
[----:B------:R-:W-:-:S03]  /*08c0*/  IMAD.MOV.U32 R3, RZ, RZ, R11 ;  /* 0x000000ffff037224 */ /* 0x000fc600078e000b */
[----:B------:R-:W-:Y:S02]  /*08d0*/  IADD3.X R11, PT, PT, RZ, R11, RZ, P1, !PT ;  /* 0x0000000bff0b7210 */ /* 0x000fe40000ffe4ff */
[----:B--2---:R3:W-:Y:S03]  /*08e0*/  ST.E desc[UR36][R2.64], R5 ;  /* 0x0000000502007985 */ /* 0x0047e6000c101924 */
[----:B------:R-:W-:Y:S05]  /*08f0*/  @P0 BRA `(.L_x_7) ;  /* 0xfffffffc00cc0947 */ /* 0x000fea000383ffff */
.L_x_4:
[----:B------:R-:W-:Y:S05]  /*0900*/  BSYNC.RECONVERGENT B0 ;  /* 0x0000000000007941 */ /* 0x000fea0003800200 */
.L_x_1:
[----:B------:R-:W-:Y:S01]  /*0910*/  MOV R0, 0x0 ;  /* 0x0000000000007802 */ /* 0x000fe20000000f00 */
[----:B--2---:R-:W-:Y:S02]  /*0920*/  IMAD.MOV.U32 R4, RZ, RZ, 0x4 ;  /* 0x00000004ff047424 */ /* 0x004fe400078e00ff */
[----:B---3--:R-:W-:Y:S01]  /*0930*/  IMAD.MOV.U32 R5, RZ, RZ, RZ ;  /* 0x000000ffff057224 */ /* 0x008fe200078e00ff */
[----:B------:R2:W3:Y:S06]  /*0940*/  LDC.64 R2, c[0x4][R0] ;  /* 0x0100000000027b82 */ /* 0x0004ec0000000a00 */
[----:B------:R-:W-:-:S07]  /*0950*/  LEPC R20, `(.L_x_8) ;  /* 0x000000001014794e */ /* 0x000fce0000000000 */
[----:B0123--:R-:W-:Y:S05]  /*0960*/  CALL.ABS.NOINC R2 ;  /* 0x0000000002007343 */ /* 0x00ffea0003c00000 */
.L_x_8:
[----:B------:R-:W0:Y:S01]  /*0970*/  LDC R7, c[0x0][0x390] ;  /* 0x0000e400ff077b82 */ /* 0x000e220000000800 */
[----:B------:R-:W-:Y:S01]  /*0980*/  MOV R16, R4 ;  /* 0x0000000400107202 */ /* 0x000fe20000000f00 */
[----:B------:R-:W-:-:S05]  /*0990*/  IMAD.MOV.U32 R17, RZ, RZ, R5 ;  /* 0x000000ffff117224 */ /* 0x000fca00078e0005 */
[----:B0-----:R0:W-:Y:S01]  /*09a0*/  ST.E desc[UR36][R16.64], R7 ;  /* 0x0000000710007985 */ /* 0x0011e2000c101924 */
[----:B------:R-:W-:-:S13]  /*09b0*/  ISETP.GE.AND P0, PT, R7, 0x1, PT ;  /* 0x000000010700780c */ /* 0x000fda0003f06270 */
[----:B0-----:R-:W-:Y:S05]  /*09c0*/  @!P0 BRA `(.L_x_9) ;  /* 0x0000000c00e48947 */ /* 0x001fea0003800000 */
[C---:B------:R-:W-:Y:S01]  /*09d0*/  ISETP.GE.U32.AND P0, PT, R7.reuse, 0x4, PT ;  /* 0x000000040700780c */ /* 0x040fe20003f06070 */
[----:B------:R-:W-:Y:S01]  /*09e0*/  IMAD.MOV.U32 R3, RZ, RZ, 0x1 ;  /* 0x00000001ff037424 */ /* 0x000fe200078e00ff */
[----:B------:R-:W-:Y:S01]  /*09f0*/  LOP3.LUT R14, R7, 0x3, RZ, 0xc0, !PT ;  /* 0x00000003070e7812 */ /* 0x000fe200078ec0ff */
[----:B------:R-:W-:-:S10]  /*0a00*/  IMAD.MOV.U32 R0, RZ, RZ, R24 ;  /* 0x000000ffff007224 */ /* 0x000fd400078e0018 */
[----:B------:R-:W-:Y:S05]  /*0a10*/  @!P0 BRA `(.L_x_10) ;  /* 0x0000000800408947 */ /* 0x000fea0003800000 */
[----:B------:R-:W-:-:S04]  /*0a20*/  IMAD.WIDE R2, R7, 0x4, R16 ;  /* 0x0000000407027825 */ /* 0x000fc800078e0210 */
[----:B------:R-:W-:Y:S01]  /*0a30*/  HFMA2 R6, -RZ, RZ, 0, 0 ;  /* 0x00000000ff067431 */ /* 0x000fe200000001ff */
[----:B------:R-:W-:Y:S01]  /*0a40*/  BSSY.RECONVERGENT B0, `(.L_x_11) ;  /* 0x000008c000007945 */ /* 0x000fe20003800200 */
[----:B------:R-:W-:Y:S01]  /*0a50*/  LOP3.LUT R5, R7, 0x7ffffffc, RZ, 0xc0, !PT ;  /* 0x7ffffffc07057812 */ /* 0x000fe200078ec0ff */
[----:B------:R-:W-:Y:S01]  /*0a60*/  IMAD.MOV.U32 R0, RZ, RZ, R24 ;  /* 0x000000ffff007224 */ /* 0x000fe200078e0018 */
[----:B------:R-:W-:-:S04]  /*0a70*/  IADD3 R4, P0, PT, R2, -0x8, RZ ;  /* 0xfffffff802047810 */ /* 0x000fc80007f1e0ff */
[----:B------:R-:W-:-:S09]  /*0a80*/  IADD3.X R7, PT, PT, R3, -0x1, RZ, P0, !PT ;  /* 0xffffffff03077810 */ /* 0x000fd200007fe4ff */
.L_x_12:
[C---:B0-----:R-:W-:Y:S02]  /*0a90*/  VIADD R9, R6.reuse, 0x1 ;  /* 0x0000000106097836 */ /* 0x041fe40000000000 */
[----:B------:R-:W-:-:S03]  /*0aa0*/  VIADD R8, R6, 0x2 ;  /* 0x0000000206087836 */ /* 0x000fc60000000000 */
[----:B------:R-:W-:Y:S02]  /*0ab0*/  IABS R11, R9 ;  /* 0x00000009000b7213 */ /* 0x000fe40000000000 */
[-C--:B------:R-:W-:Y:S02]  /*0ac0*/  IABS R15, R8.reuse ;  /* 0x00000008000f7213 */ /* 0x080fe40000000000 */
[----:B------:R-:W0:Y:S01]  /*0ad0*/  I2F.RP R12, R11 ;  /* 0x0000000b000c7306 */ /* 0x000e220000209400 */
[----:B------:R-:W-:-:S05]  /*0ae0*/  IABS R19, R8 ;  /* 0x0000000800137213 */ /* 0x000fca0000000000 */
[----:B------:R-:W-:Y:S02]  /*0af0*/  IMAD.MOV R19, RZ, RZ, -R19 ;  /* 0x000000ffff137224 */ /* 0x000fe400078e0a13 */
[----:B0-----:R-:W0:Y:S02]  /*0b00*/  MUFU.RCP R12, R12 ;  /* 0x0000000c000c7308 */ /* 0x001e240000001000 */
[----:B0-----:R-:W-:Y:S01]  /*0b10*/  VIADD R2, R12, 0xffffffe ;  /* 0x0ffffffe0c027836 */ /* 0x001fe20000000000 */
[----:B------:R-:W-:-:S05]  /*0b20*/  IABS R12, R0 ;  /* 0x00000000000c7213 */ /* 0x000fca0000000000 */
[----:B------:R0:W1:Y:S02]  /*0b30*/  F2I.FTZ.U32.TRUNC.NTZ R3, R2 ;  /* 0x0000000200037305 */ /* 0x000064000021f000 */
[----:B0-----:R-:W-:Y:S01]  /*0b40*/  IMAD.MOV.U32 R2, RZ, RZ, RZ ;  /* 0x000000ffff027224 */ /* 0x001fe200078e00ff */
[----:B-1----:R-:W-:-:S05]  /*0b50*/  IADD3 R10, PT, PT, RZ, -R3, RZ ;  /* 0x80000003ff0a7210 */ /* 0x002fca0007ffe0ff */
[----:B------:R-:W-:Y:S02]  /*0b60*/  IMAD R13, R10, R11, RZ ;  /* 0x0000000b0a0d7224 */ /* 0x000fe400078e02ff */
[----:B------:R-:W-:Y:S01]  /*0b70*/  IMAD.MOV.U32 R10, RZ, RZ, R15 ;  /* 0x000000ffff0a7224 */ /* 0x000fe200078e000f */
[----:B------:R-:W-:Y:S01]  /*0b80*/  IABS R15, R9 ;  /* 0x00000009000f7213 */ /* 0x000fe20000000000 */
[----:B------:R-:W-:Y:S02]  /*0b90*/  IMAD.HI.U32 R3, R3, R13, R2 ;  /* 0x0000000d03037227 */ /* 0x000fe400078e0002 */
[----:B------:R-:W0:Y:S01]  /*0ba0*/  I2F.RP R13, R10 ;  /* 0x0000000a000d7306 */ /* 0x000e220000209400 */
[----:B------:R-:W-:-:S03]  /*0bb0*/  IADD3 R15, PT, PT, RZ, -R15, RZ ;  /* 0x8000000fff0f7210 */ /* 0x000fc60007ffe0ff */
[----:B------:R-:W-:-:S04]  /*0bc0*/  IMAD.HI.U32 R2, R3, R12, RZ ;  /* 0x0000000c03027227 */ /* 0x000fc800078e00ff */
[----:B------:R-:W-:-:S05]  /*0bd0*/  IMAD R12, R2, R15, R12 ;  /* 0x0000000f020c7224 */ /* 0x000fca00078e020c */
[----:B------:R-:W-:Y:S01]  /*0be0*/  ISETP.GT.U32.AND P1, PT, R11, R12, PT ;  /* 0x0000000c0b00720c */ /* 0x000fe20003f24070 */
[----:B0-----:R-:W0:-:S12]  /*0bf0*/  MUFU.RCP R13, R13 ;  /* 0x0000000d000d7308 */ /* 0x001e180000001000 */
[----:B------:R-:W-:Y:S02]  /*0c00*/  @!P1 IMAD.IADD R12, R12, 0x1, -R11 ;  /* 0x000000010c0c9824 */ /* 0x000fe400078e0a0b */
[----:B------:R-:W-:Y:S01]  /*0c10*/  @!P1 VIADD R2, R2, 0x1 ;  /* 0x0000000102029836 */ /* 0x000fe20000000000 */
[----:B------:R-:W-:Y:S02]  /*0c20*/  ISETP.NE.AND P1, PT, R9, RZ, PT ;  /* 0x000000ff0900720c */ /* 0x000fe40003f25270 */
[----:B------:R-:W-:Y:S01]  /*0c30*/  ISETP.GE.U32.AND P0, PT, R12, R11, PT ;  /* 0x0000000b0c00720c */ /* 0x000fe20003f06070 */
[----:B0-----:R-:W-:Y:S01]  /*0c40*/  VIADD R3, R13, 0xffffffe ;  /* 0x0ffffffe0d037836 */ /* 0x001fe20000000000 */
[----:B------:R-:W-:Y:S01]  /*0c50*/  LOP3.LUT R11, R0, R9, RZ, 0x3c, !PT ;  /* 0x00000009000b7212 */ /* 0x000fe200078e3cff */
[----:B------:R-:W-:-:S03]  /*0c60*/  VIADD R12, R6, 0x3 ;  /* 0x00000003060c7836 */ /* 0x000fc60000000000 */
[----:B------:R-:W-:Y:S01]  /*0c70*/  ISETP.GE.AND P2, PT, R11, RZ, PT ;  /* 0x000000ff0b00720c */ /* 0x000fe20003f46270 */
[----:B------:R-:W0:Y:S06]  /*0c80*/  F2I.FTZ.U32.TRUNC.NTZ R3, R3 ;  /* 0x0000000300037305 */ /* 0x000e2c000021f000 */
[----:B------:R-:W-:-:S05]  /*0c90*/  @P0 IADD3 R2, PT, PT, R2, 0x1, RZ ;  /* 0x0000000102020810 */ /* 0x000fca0007ffe0ff */
[----:B------:R-:W-:Y:S01]  /*0ca0*/  IMAD.MOV.U32 R11, RZ, RZ, R2 ;  /* 0x000000ffff0b7224 */ /* 0x000fe200078e0002 */
[----:B------:R-:W-:Y:S01]  /*0cb0*/  IABS R2, R12 ;  /* 0x0000000c00027213 */ /* 0x000fe20000000000 */
[----:B0-----:R-:W-:-:S03]  /*0cc0*/  IMAD.MOV R13, RZ, RZ, -R3 ;  /* 0x000000ffff0d7224 */ /* 0x001fc600078e0a03 */
[----:B------:R-:W-:Y:S02]  /*0cd0*/  @!P2 IADD3 R11, PT, PT, -R11, RZ, RZ ;  /* 0x000000ff0b0ba210 */ /* 0x000fe40007ffe1ff */
[----:B------:R-:W-:Y:S01]  /*0ce0*/  @!P1 LOP3.LUT R11, RZ, R9, RZ, 0x33, !PT ;  /* 0x00000009ff0b9212 */ /* 0x000fe200078e33ff */
[----:B------:R-:W-:Y:S02]  /*0cf0*/  IMAD.MOV.U32 R9, RZ, RZ, R2 ;  /* 0x000000ffff097224 */ /* 0x000fe400078e0002 */
[----:B------:R-:W-:Y:S01]  /*0d00*/  IMAD R13, R13, R10, RZ ;  /* 0x0000000a0d0d7224 */ /* 0x000fe200078e02ff */
[----:B------:R-:W-:Y:S01]  /*0d10*/  IABS R18, R11 ;  /* 0x0000000b00127213 */ /* 0x000fe20000000000 */
[----:B------:R-:W-:Y:S01]  /*0d20*/  IMAD.MOV.U32 R2, RZ, RZ, RZ ;  /* 0x000000ffff027224 */ /* 0x000fe200078e00ff */
[----:B------:R-:W0:Y:S03]  /*0d30*/  I2F.RP R15, R9 ;  /* 0x00000009000f7306 */ /* 0x000e260000209400 */
[----:B------:R-:W-:Y:S01]  /*0d40*/  IMAD.HI.U32 R2, R3, R13, R2 ;  /* 0x0000000d03027227 */ /* 0x000fe200078e0002 */
[----:B------:R-:W-:-:S03]  /*0d50*/  MOV R3, R18 ;  /* 0x0000001200037202 */ /* 0x000fc60000000f00 */
[----:B------:R-:W-:Y:S01]  /*0d60*/  IMAD.MOV.U32 R18, RZ, RZ, R19 ;  /* 0x000000ffff127224 */ /* 0x000fe200078e0013 */
[----:B------:R-:W-:Y:S01]  /*0d70*/  IABS R19, R12 ;  /* 0x0000000c00137213 */ /* 0x000fe20000000000 */
[----:B------:R-:W-:Y:S01]  /*0d80*/  IMAD.HI.U32 R13, R2, R3, RZ ;  /* 0x00000003020d7227 */ /* 0x000fe200078e00ff */
[----:B------:R-:W-:-:S03]  /*0d90*/  LOP3.LUT R2, R11, R8, RZ, 0x3c, !PT ;  /* 0x000000080b027212 */ /* 0x000fc600078e3cff */
[----:B------:R-:W-:Y:S01]  /*0da0*/  IMAD R3, R13, R18, R3 ;  /* 0x000000120d037224 */ /* 0x000fe200078e0203 */
[----:B------:R-:W-:Y:S01]  /*0db0*/  ISETP.GE.AND P2, PT, R2, RZ, PT ;  /* 0x000000ff0200720c */ /* 0x000fe20003f46270 */
[----:B0-----:R-:W0:Y:S01]  /*0dc0*/  MUFU.RCP R15, R15 ;  /* 0x0000000f000f7308 */ /* 0x001e220000001000 */
[----:B------:R-:W-:Y:S02]  /*0dd0*/  IMAD.MOV R19, RZ, RZ, -R19 ;  /* 0x000000ffff137224 */ /* 0x000fe400078e0a13 */
[----:B------:R-:W-:-:S13]  /*0de0*/  ISETP.GT.U32.AND P1, PT, R10, R3, PT ;  /* 0x000000030a00720c */ /* 0x000fda0003f24070 */
[----:B------:R-:W-:Y:S01]  /*0df0*/  @!P1 IMAD.IADD R3, R3, 0x1, -R10 ;  /* 0x0000000103039824 */ /* 0x000fe200078e0a0a */
[----:B------:R-:W-:Y:S01]  /*0e00*/  @!P1 IADD3 R13, PT, PT, R13, 0x1, RZ ;  /* 0x000000010d0d9810 */ /* 0x000fe20007ffe0ff */
[----:B0-----:R-:W-:Y:S01]  /*0e10*/  VIADD R18, R15, 0xffffffe ;  /* 0x0ffffffe0f127836 */ /* 0x001fe20000000000 */
[----:B------:R-:W-:Y:S02]  /*0e20*/  ISETP.NE.AND P1, PT, R8, RZ, PT ;  /* 0x000000ff0800720c */ /* 0x000fe40003f25270 */
[----:B------:R-:W-:Y:S01]  /*0e30*/  ISETP.GE.U32.AND P0, PT, R3, R10, PT ;  /* 0x0000000a0300720c */ /* 0x000fe20003f06070 */
[----:B------:R-:W-:Y:S01]  /*0e40*/  VIADD R10, R6, 0x4 ;  /* 0x00000004060a7836 */ /* 0x000fe20000000000 */
[----:B------:R0:W1:Y:S04]  /*0e50*/  F2I.FTZ.U32.TRUNC.NTZ R3, R18 ;  /* 0x0000001200037305 */ /* 0x000068000021f000 */
[----:B0-----:R-:W-:-:S07]  /*0e60*/  IABS R18, R10 ;  /* 0x0000000a00127213 */ /* 0x001fce0000000000 */
[----:B------:R-:W-:Y:S02]  /*0e70*/  @P0 VIADD R13, R13, 0x1 ;  /* 0x000000010d0d0836 */ /* 0x000fe40000000000 */
[----:B-1----:R-:W-:-:S03]  /*0e80*/  IMAD.MOV R2, RZ, RZ, -R3 ;  /* 0x000000ffff027224 */ /* 0x002fc600078e0a03 */
[----:B------:R-:W-:Y:S02]  /*0e90*/  @!P2 IADD3 R13, PT, PT, -R13, RZ, RZ ;  /* 0x000000ff0d0da210 */ /* 0x000fe40007ffe1ff */
[----:B------:R-:W-:Y:S01]  /*0ea0*/  @!P1 LOP3.LUT R13, RZ, R8, RZ, 0x33, !PT ;  /* 0x00000008ff0d9212 */ /* 0x000fe200078e33ff */
[----:B------:R-:W-:Y:S02]  /*0eb0*/  IMAD R15, R2, R9, RZ ;  /* 0x00000009020f7224 */ /* 0x000fe400078e02ff */
[----:B------:R-:W-:Y:S01]  /*0ec0*/  IMAD.MOV.U32 R8, RZ, RZ, R18 ;  /* 0x000000ffff087224 */ /* 0x000fe200078e0012 */
[----:B------:R-:W-:Y:S01]  /*0ed0*/  IABS R18, R13 ;  /* 0x0000000d00127213 */ /* 0x000fe20000000000 */
[----:B------:R-:W-:-:S04]  /*0ee0*/  IMAD.MOV.U32 R2, RZ, RZ, RZ ;  /* 0x000000ffff027224 */ /* 0x000fc800078e00ff */
[----:B------:R-:W-:Y:S01]  /*0ef0*/  IMAD.HI.U32 R2, R3, R15, R2 ;  /* 0x0000000f03027227 */ /* 0x000fe200078e0002 */
[----:B------:R-:W-:Y:S01]  /*0f00*/  MOV R3, R18 ;  /* 0x0000001200037202 */ /* 0x000fe20000000f00 */
[----:B------:R-:W0:Y:S02]  /*0f10*/  I2F.RP R15, R8 ;  /* 0x00000008000f7306 */ /* 0x000e240000209400 */
[----:B------:R-:W-:Y:S02]  /*0f20*/  IMAD.MOV.U32 R18, RZ, RZ, R19 ;  /* 0x000000ffff127224 */ /* 0x000fe400078e0013 */
[----:B------:R-:W-:-:S04]  /*0f30*/  IMAD.HI.U32 R2, R2, R3, RZ ;  /* 0x0000000302027227 */ /* 0x000fc800078e00ff */
[----:B------:R-:W-:-:S05]  /*0f40*/  IMAD R18, R2, R18, R3 ;  /* 0x0000001202127224 */ /* 0x000fca00078e0203 */
[----:B------:R-:W-:Y:S01]  /*0f50*/  ISETP.GT.U32.AND P1, PT, R9, R18, PT ;  /* 0x000000120900720c */ /* 0x000fe20003f24070 */
[----:B0-----:R-:W0:-:S12]  /*0f60*/  MUFU.RCP R15, R15 ;  /* 0x0000000f000f7308 */ /* 0x001e180000001000 */
[----:B------:R-:W-:Y:S01]  /*0f70*/  @!P1 IMAD.IADD R18, R18, 0x1, -R9 ;  /* 0x0000000112129824 */ /* 0x000fe200078e0a09 */
[----:B------:R-:W-:Y:S02]  /*0f80*/  @!P1 IADD3 R2, PT, PT, R2, 0x1, RZ ;  /* 0x0000000102029810 */ /* 0x000fe40007ffe0ff */
[----:B------:R-:W-:Y:S02]  /*0f90*/  ISETP.NE.AND P1, PT, R12, RZ, PT ;  /* 0x000000ff0c00720c */ /* 0x000fe40003f25270 */
[----:B------:R-:W-:Y:S01]  /*0fa0*/  ISETP.GE.U32.AND P0, PT, R18, R9, PT ;  /* 0x000000091200720c */ /* 0x000fe20003f06070 */
[----:B0-----:R-:W-:Y:S01]  /*0fb0*/  VIADD R3, R15, 0xffffffe ;  /* 0x0ffffffe0f037836 */ /* 0x001fe20000000000 */
[----:B------:R-:W-:-:S04]  /*0fc0*/  LOP3.LUT R9, R13, R12, RZ, 0x3c, !PT ;  /* 0x0000000c0d097212 */ /* 0x000fc800078e3cff */
[----:B------:R-:W-:Y:S01]  /*0fd0*/  ISETP.GE.AND P2, PT, R9, RZ, PT ;  /* 0x000000ff0900720c */ /* 0x000fe20003f46270 */
[----:B------:R-:W0:Y:S06]  /*0fe0*/  F2I.FTZ.U32.TRUNC.NTZ R3, R3 ;  /* 0x0000000300037305 */ /* 0x000e2c000021f000 */
[----:B------:R-:W-:-:S04]  /*0ff0*/  @P0 VIADD R2, R2, 0x1 ;  /* 0x0000000102020836 */ /* 0x000fc80000000000 */
[----:B------:R-:W-:Y:S01]  /*1000*/  IMAD.MOV.U32 R9, RZ, RZ, R2 ;  /* 0x000000ffff097224 */ /* 0x000fe200078e0002 */
[----:B------:R-:W-:Y:S01]  /*1010*/  IABS R2, R10 ;  /* 0x0000000a00027213 */ /* 0x000fe20000000000 */
[----:B0-----:R-:W-:-:S03]  /*1020*/  IMAD.MOV R15, RZ, RZ, -R3 ;  /* 0x000000ffff0f7224 */ /* 0x001fc600078e0a03 */
[----:B------:R-:W-:Y:S01]  /*1030*/  @!P2 IADD3 R9, PT, PT, -R9, RZ, RZ ;  /* 0x000000ff0909a210 */ /* 0x000fe20007ffe1ff */
[----:B------:R-:W-:Y:S01]  /*1040*/  IMAD.MOV R18, RZ, RZ, -R2 ;  /* 0x000000ffff127224 */ /* 0x000fe200078e0a02 */
[----:B------:R-:W-:Y:S01]  /*1050*/  @!P1 LOP3.LUT R9, RZ, R12, RZ, 0x33, !PT ;  /* 0x0000000cff099212 */ /* 0x000fe200078e33ff */
[----:B------:R-:W-:Y:S02]  /*1060*/  IMAD R15, R15, R8, RZ ;  /* 0x000000080f0f7224 */ /* 0x000fe400078e02ff */
[----:B------:R-:W-:Y:S01]  /*1070*/  IMAD.MOV.U32 R2, RZ, RZ, RZ ;  /* 0x000000ffff027224 */ /* 0x000fe200078e00ff */
[----:B------:R-:W-:-:S03]  /*1080*/  IABS R12, R9 ;  /* 0x00000009000c7213 */ /* 0x000fc60000000000 */
[----:B------:R-:W-:-:S04]  /*1090*/  IMAD.HI.U32 R2, R3, R15, R2 ;  /* 0x0000000f03027227 */ /* 0x000fc800078e0002 */
[----:B------:R-:W-:Y:S01]  /*10a0*/  IMAD.MOV.U32 R3, RZ, RZ, R12 ;  /* 0x000000ffff037224 */ /* 0x000fe200078e000c */
[----:B------:R-:W-:-:S03]  /*10b0*/  MOV R12, R18 ;  /* 0x00000012000c7202 */ /* 0x000fc60000000f00 */
[----:B------:R-:W-:-:S04]  /*10c0*/  IMAD.HI.U32 R2, R2, R3, RZ ;  /* 0x0000000302027227 */ /* 0x000fc800078e00ff */
[----:B------:R-:W-:-:S05]  /*10d0*/  IMAD R3, R2, R12, R3 ;  /* 0x0000000c02037224 */ /* 0x000fca00078e0203 */
[----:B------:R-:W-:-:S13]  /*10e0*/  ISETP.GT.U32.AND P1, PT, R8, R3, PT ;  /* 0x000000030800720c */ /* 0x000fda0003f24070 */
[----:B------:R-:W-:Y:S02]  /*10f0*/  @!P1 IMAD.IADD R3, R3, 0x1, -R8 ;  /* 0x0000000103039824 */ /* 0x000fe400078e0a08 */
[----:B------:R-:W-:Y:S01]  /*1100*/  @!P1 VIADD R2, R2, 0x1 ;  /* 0x0000000102029836 */ /* 0x000fe20000000000 */
[----:B------:R-:W-:Y:S02]  /*1110*/  ISETP.NE.AND P1, PT, R10, RZ, PT ;  /* 0x000000ff0a00720c */ /* 0x000fe40003f25270 */
[----:B------:R-:W-:Y:S01]  /*1120*/  ISETP.GE.U32.AND P0, PT, R3, R8, PT ;  /* 0x000000080300720c */ /* 0x000fe20003f06070 */
[C---:B------:R-:W-:Y:S01]  /*1130*/  IMAD R8, R9.reuse, R6, R9 ;  /* 0x0000000609087224 */ /* 0x040fe200078e0209 */
[----:B------:R-:W-:-:S04]  /*1140*/  LOP3.LUT R3, R9, R10, RZ, 0x3c, !PT ;  /* 0x0000000a09037212 */ /* 0x000fc800078e3cff */
[----:B------:R-:W-:Y:S01]  /*1150*/  ISETP.GE.AND P2, PT, R3, RZ, PT ;  /* 0x000000ff0300720c */ /* 0x000fe20003f46270 */
[----:B------:R-:W-:Y:S01]  /*1160*/  IMAD R3, R11, R6, R11 ;  /* 0x000000060b037224 */ /* 0x000fe200078e020b */
[----:B------:R-:W-:-:S05]  /*1170*/  IADD3 R8, PT, PT, R9, R8, R9 ;  /* 0x0000000809087210 */ /* 0x000fca0007ffe009 */
[----:B------:R-:W-:Y:S01]  /*1180*/  @P0 VIADD R2, R2, 0x1 ;  /* 0x0000000102020836 */ /* 0x000fe20000000000 */
[----:B------:R-:W-:-:S04]  /*1190*/  ISETP.NE.AND P0, PT, R10, R5, PT ;  /* 0x000000050a00720c */ /* 0x000fc80003f05270 */
[----:B------:R-:W-:Y:S01]  /*11a0*/  MOV R12, R2 ;  /* 0x00000002000c7202 */ /* 0x000fe20000000f00 */
[----:B------:R-:W-:-:S04]  /*11b0*/  IMAD R2, R13, R6, R13 ;  /* 0x000000060d027224 */ /* 0x000fc800078e020d */
[----:B------:R-:W-:Y:S01]  /*11c0*/  @!P2 IMAD.MOV R12, RZ, RZ, -R12 ;  /* 0x000000ffff0ca224 */ /* 0x000fe200078e0a0c */
[----:B------:R-:W-:Y:S02]  /*11d0*/  @!P1 LOP3.LUT R12, RZ, R10, RZ, 0x33, !PT ;  /* 0x0000000aff0c9212 */ /* 0x000fe400078e33ff */
[----:B------:R-:W-:Y:S01]  /*11e0*/  IADD3 R11, PT, PT, R11, -R2, -R13 ;  /* 0x800000020b0b7210 */ /* 0x000fe20007ffe80d */
[----:B------:R-:W-:Y:S01]  /*11f0*/  IMAD.MOV.U32 R2, RZ, RZ, R4 ;  /* 0x000000ffff027224 */ /* 0x000fe200078e0004 */
[----:B------:R-:W-:Y:S01]  /*1200*/  IADD3 R13, PT, PT, R13, -R8, RZ ;  /* 0x800000080d0d7210 */ /* 0x000fe20007ffe0ff */
[-C--:B------:R-:W-:Y:S01]  /*1210*/  IMAD R15, R12, R6.reuse, R12 ;  /* 0x000000060c0f7224 */ /* 0x080fe200078e020c */
[----:B------:R-:W-:Y:S01]  /*1220*/  MOV R8, R6 ;  /* 0x0000000600087202 */ /* 0x000fe20000000f00 */
[----:B------:R-:W-:Y:S01]  /*1230*/  IMAD.MOV.U32 R6, RZ, RZ, R10 ;  /* 0x000000ffff067224 */ /* 0x000fe200078e000a */
[----:B------:R-:W-:Y:S02]  /*1240*/  IADD3 R4, P1, PT, R2, -0x10, RZ ;  /* 0xfffffff002047810 */ /* 0x000fe40007f3e0ff */
[----:B------:R-:W-:Y:S01]  /*1250*/  IADD3 R18, PT, PT, R12, R15, R12 ;  /* 0x0000000f0c127210 */ /* 0x000fe20007ffe00c */
[----:B------:R-:W-:-:S02]  /*1260*/  IMAD.IADD R15, R0, 0x1, -R3 ;  /* 0x00000001000f7824 */ /* 0x000fc400078e0a03 */
[----:B------:R-:W-:Y:S01]  /*1270*/  IMAD.MOV.U32 R3, RZ, RZ, R7 ;  /* 0x000000ffff037224 */ /* 0x000fe200078e0007 */
[--C-:B------:R-:W-:Y:S01]  /*1280*/  IADD3 R9, PT, PT, R9, -R18, -R12.reuse ;  /* 0x8000001209097210 */ /* 0x100fe20007ffe80c */
[----:B------:R-:W-:-:S03]  /*1290*/  IMAD.MOV.U32 R0, RZ, RZ, R12 ;  /* 0x000000ffff007224 */ /* 0x000fc600078e000c */
[----:B------:R0:W-:Y:S01]  /*12a0*/  ST.E desc[UR36][R2.64+0x4], R15 ;  /* 0x0000040f02007985 */ /* 0x0001e2000c101924 */
[----:B------:R-:W-:-:S03]  /*12b0*/  IADD3.X R7, PT, PT, R3, -0x1, RZ, P1, !PT ;  /* 0xffffffff03077810 */ /* 0x000fc60000ffe4ff */
[----:B------:R0:W-:Y:S04]  /*12c0*/  ST.E desc[UR36][R2.64], R11 ;  /* 0x0000000b02007985 */ /* 0x0001e8000c101924 */
[----:B------:R0:W-:Y:S04]  /*12d0*/  ST.E desc[UR36][R2.64+-0x4], R13 ;  /* 0xfffffc0d02007985 */ /* 0x0001e8000c101924 */
[----:B------:R0:W-:Y:S01]  /*12e0*/  ST.E desc[UR36][R2.64+-0x8], R9 ;  /* 0xfffff80902007985 */ /* 0x0001e2000c101924 */
[----:B------:R-:W-:Y:S05]  /*12f0*/  @P0 BRA `(.L_x_12) ;  /* 0xfffffff400e40947 */ /* 0x000fea000383ffff */
[----:B------:R-:W-:Y:S05]  /*1300*/  BSYNC.RECONVERGENT B0 ;  /* 0x0000000000007941 */ /* 0x000fea0003800200 */
.L_x_11:
[----:B0-----:R-:W-:-:S07]  /*1310*/  IADD3 R3, PT, PT, R8, 0x5, RZ ;  /* 0x0000000508037810 */ /* 0x001fce0007ffe0ff */
.L_x_10:
[----:B------:R-:W-:-:S13]  /*1320*/  ISETP.NE.AND P0, PT, R14, RZ, PT ;  /* 0x000000ff0e00720c */ /* 0x000fda0003f05270 */
[----:B------:R-:W-:Y:S05]  /*1330*/  @!P0 BRA `(.L_x_9) ;  /* 0x0000000400888947 */ /* 0x000fea0003800000 */
[----:B------:R-:W0:Y:S01]  /*1340*/  LDCU UR5, c[0x0][0x390] ;  /* 0x00007200ff0577ac */ /* 0x000e220008000800 */
[----:B------:R-:W-:Y:S01]  /*1350*/  ISETP.NE.AND P0, PT, R14, 0x1, PT ;  /* 0x000000010e00780c */ /* 0x000fe20003f05270 */
[----:B0-----:R-:W-:-:S04]  /*1360*/  ULOP3.LUT UR4, UR5, 0x1, URZ, 0xc0, !UPT ;  /* 0x0000000105047892 */ /* 0x001fc8000f8ec0ff */
[----:B------:R-:W-:-:S08]  /*1370*/  UISETP.NE.U32.AND UP0, UPT, UR4, 0x1, UPT ;  /* 0x000000010400788c */ /* 0x000fd0000bf05070 */
[----:B------:R-:W-:Y:S05]  /*1380*/  @!P0 BRA `(.L_x_13) ;  /* 0x0000000400048947 */ /* 0x000fea0003800000 */
[----:B------:R-:W-:Y:S01]  /*1390*/  IABS R5, R3 ;  /* 0x0000000300057213 */ /* 0x000fe20000000000 */
[----:B------:R-:W0:Y:S01]  /*13a0*/  LDCU UR4, c[0x0][0x390] ;  /* 0x00007200ff0477ac */ /* 0x000e220008000800 */
[----:B------:R-:W-:Y:S02]  /*13b0*/  IADD3 R2, PT, PT, R3, 0x1, RZ ;  /* 0x0000000103027810 */ /* 0x000fe40007ffe0ff */
[----:B------:R-:W1:Y:S02]  /*13c0*/  I2F.RP R8, R5 ;  /* 0x0000000500087306 */ /* 0x000e640000209400 */
[----:B------:R-:W-:-:S06]  /*13d0*/  IABS R10, R2 ;  /* 0x00000002000a7213 */ /* 0x000fcc0000000000 */
[----:B-1----:R-:W1:Y:S02]  /*13e0*/  MUFU.RCP R8, R8 ;  /* 0x0000000800087308 */ /* 0x002e640000001000 */
[----:B-1----:R-:W-:Y:S01]  /*13f0*/  VIADD R6, R8, 0xffffffe ;  /* 0x0ffffffe08067836 */ /* 0x002fe20000000000 */
[----:B------:R-:W-:-:S05]  /*1400*/  IABS R8, R0 ;  /* 0x0000000000087213 */ /* 0x000fca0000000000 */
[----:B------:R1:W2:Y:S02]  /*1410*/  F2I.FTZ.U32.TRUNC.NTZ R7, R6 ;  /* 0x0000000600077305 */ /* 0x0002a4000021f000 */
[----:B-1----:R-:W-:Y:S02]  /*1420*/  IMAD.MOV.U32 R6, RZ, RZ, RZ ;  /* 0x000000ffff067224 */ /* 0x002fe400078e00ff */
[----:B--2---:R-:W-:-:S04]  /*1430*/  IMAD.MOV R4, RZ, RZ, -R7 ;  /* 0x000000ffff047224 */ /* 0x004fc800078e0a07 */
[----:B------:R-:W-:Y:S02]  /*1440*/  IMAD R9, R4, R5, RZ ;  /* 0x0000000504097224 */ /* 0x000fe400078e02ff */
[----:B------:R-:W-:Y:S01]  /*1450*/  IMAD.MOV.U32 R4, RZ, RZ, R10 ;  /* 0x000000ffff047224 */ /* 0x000fe200078e000a */
[----:B------:R-:W-:Y:S01]  /*1460*/  IABS R10, R3 ;  /* 0x00000003000a7213 */ /* 0x000fe20000000000 */
[----:B------:R-:W-:Y:S02]  /*1470*/  IMAD.HI.U32 R7, R7, R9, R6 ;  /* 0x0000000907077227 */ /* 0x000fe400078e0006 */
[----:B------:R-:W1:Y:S01]  /*1480*/  I2F.RP R9, R4 ;  /* 0x0000000400097306 */ /* 0x000e620000209400 */
[----:B------:R-:W-:-:S03]  /*1490*/  IADD3 R11, PT, PT, RZ, -R10, RZ ;  /* 0x8000000aff0b7210 */ /* 0x000fc60007ffe0ff */
[----:B------:R-:W-:-:S04]  /*14a0*/  IMAD.HI.U32 R6, R7, R8, RZ ;  /* 0x0000000807067227 */ /* 0x000fc800078e00ff */
[----:B------:R-:W-:-:S05]  /*14b0*/  IMAD R8, R6, R11, R8 ;  /* 0x0000000b06087224 */ /* 0x000fca00078e0208 */
[----:B------:R-:W-:Y:S01]  /*14c0*/  ISETP.GT.U32.AND P1, PT, R5, R8, PT ;  /* 0x000000080500720c */ /* 0x000fe20003f24070 */
[----:B-1----:R-:W1:-:S12]  /*14d0*/  MUFU.RCP R9, R9 ;  /* 0x0000000900097308 */ /* 0x002e580000001000 */
[----:B------:R-:W-:Y:S01]  /*14e0*/  @!P1 IMAD.IADD R8, R8, 0x1, -R5 ;  /* 0x0000000108089824 */ /* 0x000fe200078e0a05 */
[----:B------:R-:W-:Y:S02]  /*14f0*/  @!P1 IADD3 R6, PT, PT, R6, 0x1, RZ ;  /* 0x0000000106069810 */ /* 0x000fe40007ffe0ff */
[----:B------:R-:W-:Y:S02]  /*1500*/  ISETP.NE.AND P1, PT, R3, RZ, PT ;  /* 0x000000ff0300720c */ /* 0x000fe40003f25270 */
[----:B------:R-:W-:Y:S01]  /*1510*/  ISETP.GE.U32.AND P0, PT, R8, R5, PT ;  /* 0x000000050800720c */ /* 0x000fe20003f06070 */
[----:B-1----:R-:W-:Y:S01]  /*1520*/  VIADD R7, R9, 0xffffffe ;  /* 0x0ffffffe09077836 */ /* 0x002fe20000000000 */
[----:B------:R-:W-:-:S04]  /*1530*/  LOP3.LUT R5, R0, R3, RZ, 0x3c, !PT ;  /* 0x0000000300057212 */ /* 0x000fc800078e3cff */
[----:B------:R-:W-:Y:S01]  /*1540*/  ISETP.GE.AND P2, PT, R5, RZ, PT ;  /* 0x000000ff0500720c */ /* 0x000fe20003f46270 */
[----:B------:R-:W1:Y:S06]  /*1550*/  F2I.FTZ.U32.TRUNC.NTZ R7, R7 ;  /* 0x0000000700077305 */ /* 0x000e6c000021f000 */
[----:B------:R-:W-:-:S04]  /*1560*/  @P0 VIADD R6, R6, 0x1 ;  /* 0x0000000106060836 */ /* 0x000fc80000000000 */
[----:B------:R-:W-:Y:S01]  /*1570*/  IMAD.MOV.U32 R5, RZ, RZ, R6 ;  /* 0x000000ffff057224 */ /* 0x000fe200078e0006 */
[----:B------:R-:W-:-:S03]  /*1580*/  IABS R6, R2 ;  /* 0x0000000200067213 */ /* 0x000fc60000000000 */
[----:B------:R-:W-:Y:S01]  /*1590*/  @!P2 IMAD.MOV R5, RZ, RZ, -R5 ;  /* 0x000000ffff05a224 */ /* 0x000fe200078e0a05 */
[----:B-1----:R-:W-:Y:S01]  /*15a0*/  IADD3 R9, PT, PT, RZ, -R7, RZ ;  /* 0x80000007ff097210 */ /* 0x002fe20007ffe0ff */
[----:B------:R-:W-:Y:S01]  /*15b0*/  IMAD.MOV R10, RZ, RZ, -R6 ;  /* 0x000000ffff0a7224 */ /* 0x000fe200078e0a06 */
[----:B------:R-:W-:Y:S02]  /*15c0*/  @!P1 LOP3.LUT R5, RZ, R3, RZ, 0x33, !PT ;  /* 0x00000003ff059212 */ /* 0x000fe400078e33ff */
[----:B------:R-:W-:Y:S01]  /*15d0*/  MOV R6, RZ ;  /* 0x000000ff00067202 */ /* 0x000fe20000000f00 */
[----:B------:R-:W-:Y:S01]  /*15e0*/  IMAD R9, R9, R4, RZ ;  /* 0x0000000409097224 */ /* 0x000fe200078e02ff */
[----:B------:R-:W-:-:S03]  /*15f0*/  IABS R8, R5 ;  /* 0x0000000500087213 */ /* 0x000fc60000000000 */
[----:B------:R-:W-:-:S04]  /*1600*/  IMAD.HI.U32 R6, R7, R9, R6 ;  /* 0x0000000907067227 */ /* 0x000fc800078e0006 */
[----:B------:R-:W-:Y:S02]  /*1610*/  IMAD.MOV.U32 R7, RZ, RZ, R8 ;  /* 0x000000ffff077224 */ /* 0x000fe400078e0008 */
[----:B------:R-:W-:Y:S02]  /*1620*/  IMAD.MOV.U32 R8, RZ, RZ, R10 ;  /* 0x000000ffff087224 */ /* 0x000fe400078e000a */
[----:B------:R-:W-:-:S04]  /*1630*/  IMAD.HI.U32 R6, R6, R7, RZ ;  /* 0x0000000706067227 */ /* 0x000fc800078e00ff */
[----:B------:R-:W-:Y:S02]  /*1640*/  IMAD R7, R6, R8, R7 ;  /* 0x0000000806077224 */ /* 0x000fe400078e0207 */
[----:B------:R-:W-:-:S03]  /*1650*/  IMAD.MOV R9, RZ, RZ, -R5 ;  /* 0x000000ffff097224 */ /* 0x000fc600078e0a05 */
[----:B------:R-:W-:Y:S01]  /*1660*/  ISETP.GT.U32.AND P1, PT, R4, R7, PT ;  /* 0x000000070400720c */ /* 0x000fe20003f24070 */
[----:B------:R-:W-:-:S12]  /*1670*/  IMAD R9, R3, R9, R0 ;  /* 0x0000000903097224 */ /* 0x000fd800078e0200 */
[-C--:B------:R-:W-:Y:S01]  /*1680*/  @!P1 IADD3 R7, PT, PT, R7, -R4.reuse, RZ ;  /* 0x8000000407079210 */ /* 0x080fe20007ffe0ff */
[----:B------:R-:W-:Y:S01]  /*1690*/  @!P1 VIADD R6, R6, 0x1 ;  /* 0x0000000106069836 */ /* 0x000fe20000000000 */
[----:B------:R-:W-:Y:S02]  /*16a0*/  ISETP.NE.AND P1, PT, R2, RZ, PT ;  /* 0x000000ff0200720c */ /* 0x000fe40003f25270 */
[----:B------:R-:W-:Y:S02]  /*16b0*/  ISETP.GE.U32.AND P0, PT, R7, R4, PT ;  /* 0x000000040700720c */ /* 0x000fe40003f06070 */
[----:B------:R-:W-:Y:S02]  /*16c0*/  LOP3.LUT R4, R5, R2, RZ, 0x3c, !PT ;  /* 0x0000000205047212 */ /* 0x000fe400078e3cff */
[----:B0-----:R-:W-:Y:S02]  /*16d0*/  IADD3 R7, PT, PT, -R3, UR4, RZ ;  /* 0x0000000403077c10 */ /* 0x001fe4000fffe1ff */
[----:B------:R-:W-:-:S07]  /*16e0*/  ISETP.GE.AND P2, PT, R4, RZ, PT ;  /* 0x000000ff0400720c */ /* 0x000fce0003f46270 */
[----:B------:R-:W-:-:S05]  /*16f0*/  @P0 VIADD R6, R6, 0x1 ;  /* 0x0000000106060836 */ /* 0x000fca0000000000 */
[----:B------:R-:W-:Y:S01]  /*1700*/  MOV R4, R6 ;  /* 0x0000000600047202 */ /* 0x000fe20000000f00 */
[----:B------:R-:W-:-:S04]  /*1710*/  IMAD.WIDE R6, R7, 0x4, R16 ;  /* 0x0000000407067825 */ /* 0x000fc800078e0210 */
[----:B------:R-:W-:Y:S01]  /*1720*/  @!P2 IMAD.MOV R4, RZ, RZ, -R4 ;  /* 0x000000ffff04a224 */ /* 0x000fe200078e0a04 */
[----:B------:R-:W-:Y:S01]  /*1730*/  @!P1 LOP3.LUT R4, RZ, R2, RZ, 0x33, !PT ;  /* 0x00000002ff049212 */ /* 0x000fe200078e33ff */
[----:B------:R0:W-:Y:S04]  /*1740*/  ST.E desc[UR36][R6.64], R9 ;  /* 0x0000000906007985 */ /* 0x0001e8000c101924 */
[C-C-:B------:R-:W-:Y:S02]  /*1750*/  IMAD R2, R3.reuse, R4, R4.reuse ;  /* 0x0000000403027224 */ /* 0x140fe400078e0204 */
[----:B------:R-:W-:Y:S02]  /*1760*/  IMAD.MOV.U32 R0, RZ, RZ, R4 ;  /* 0x000000ffff007224 */ /* 0x000fe400078e0004 */
[----:B------:R-:W-:Y:S01]  /*1770*/  VIADD R3, R3, 0x2 ;  /* 0x0000000203037836 */ /* 0x000fe20000000000 */
[----:B------:R-:W-:-:S05]  /*1780*/  IADD3 R5, PT, PT, R5, -R2, RZ ;  /* 0x8000000205057210 */ /* 0x000fca0007ffe0ff */
[----:B------:R0:W-:Y:S02]  /*1790*/  ST.E desc[UR36][R6.64+-0x4], R5 ;  /* 0xfffffc0506007985 */ /* 0x0001e4000c101924 */
.L_x_13:
[----:B------:R-:W-:Y:S05]  /*17a0*/  BRA.U UP0, `(.L_x_9) ;  /* 0x00000001006c7547 */ /* 0x000fea000b800000 */
[-C--:B0-----:R-:W-:Y:S02]  /*17b0*/  IABS R6, R3.reuse ;  /* 0x0000000300067213 */ /* 0x081fe40000000000 */
[----:B------:R-:W-:Y:S02]  /*17c0*/  IABS R8, R3 ;  /* 0x0000000300087213 */ /* 0x000fe40000000000 */
[----:B------:R-:W0:Y:S01]  /*17d0*/  I2F.RP R2, R6 ;  /* 0x0000000600027306 */ /* 0x000e220000209400 */
[----:B------:R-:W-:Y:S02]  /*17e0*/  ISETP.GE.AND P2, PT, R0, RZ, PT ;  /* 0x000000ff0000720c */ /* 0x000fe40003f46270 */
[----:B------:R-:W-:-:S05]  /*17f0*/  IMAD.MOV R8, RZ, RZ, -R8 ;  /* 0x000000ffff087224 */ /* 0x000fca00078e0a08 */
[----:B0-----:R-:W0:Y:S02]  /*1800*/  MUFU.RCP R2, R2 ;  /* 0x0000000200027308 */ /* 0x001e240000001000 */
[----:B0-----:R-:W-:Y:S02]  /*1810*/  IADD3 R4, PT, PT, R2, 0xffffffe, RZ ;  /* 0x0ffffffe02047810 */ /* 0x001fe40007ffe0ff */
[----:B------:R-:W-:-:S04]  /*1820*/  IABS R2, R0 ;  /* 0x0000000000027213 */ /* 0x000fc80000000000 */
[----:B------:R0:W1:Y:S02]  /*1830*/  F2I.FTZ.U32.TRUNC.NTZ R5, R4 ;  /* 0x0000000400057305 */ /* 0x000064000021f000 */
[----:B0-----:R-:W-:Y:S02]  /*1840*/  HFMA2 R4, -RZ, RZ, 0, 0 ;  /* 0x00000000ff047431 */ /* 0x001fe400000001ff */
[----:B-1----:R-:W-:-:S04]  /*1850*/  IMAD.MOV R7, RZ, RZ, -R5 ;  /* 0x000000ffff077224 */ /* 0x002fc800078e0a05 */
[----:B------:R-:W-:-:S04]  /*1860*/  IMAD R7, R7, R6, RZ ;  /* 0x0000000607077224 */ /* 0x000fc800078e02ff */
[----:B------:R-:W-:-:S04]  /*1870*/  IMAD.HI.U32 R5, R5, R7, R4 ;  /* 0x0000000705057227 */ /* 0x000fc800078e0004 */
[----:B------:R-:W-:Y:S02]  /*1880*/  IMAD.MOV.U32 R7, RZ, RZ, R8 ;  /* 0x000000ffff077224 */ /* 0x000fe400078e0008 */
[----:B------:R-:W-:-:S04]  /*1890*/  IMAD.HI.U32 R5, R5, R2, RZ ;  /* 0x0000000205057227 */ /* 0x000fc800078e00ff */
[----:B------:R-:W-:-:S05]  /*18a0*/  IMAD R5, R5, R7, R2 ;  /* 0x0000000705057224 */ /* 0x000fca00078e0202 */
[----:B------:R-:W-:-:S13]  /*18b0*/  ISETP.GT.U32.AND P0, PT, R6, R5, PT ;  /* 0x000000050600720c */ /* 0x000fda0003f04070 */
[----:B------:R-:W-:Y:S01]  /*18c0*/  @!P0 IMAD.IADD R5, R5, 0x1, -R6 ;  /* 0x0000000105058824 */ /* 0x000fe200078e0a06 */
[----:B------:R-:W-:-:S04]  /*18d0*/  ISETP.NE.AND P0, PT, R3, RZ, PT ;  /* 0x000000ff0300720c */ /* 0x000fc80003f05270 */
[----:B------:R-:W-:-:S13]  /*18e0*/  ISETP.GT.U32.AND P1, PT, R6, R5, PT ;  /* 0x000000050600720c */ /* 0x000fda0003f24070 */
[----:B------:R-:W-:-:S05]  /*18f0*/  @!P1 IADD3 R5, PT, PT, R5, -R6, RZ ;  /* 0x8000000605059210 */ /* 0x000fca0007ffe0ff */
[----:B------:R-:W-:Y:S01]  /*1900*/  IMAD.MOV.U32 R7, RZ, RZ, R5 ;  /* 0x000000ffff077224 */ /* 0x000fe200078e0005 */
[----:B------:R-:W-:-:S03]  /*1910*/  IADD3 R5, PT, PT, -R3, UR5, RZ ;  /* 0x0000000503057c10 */ /* 0x000fc6000fffe1ff */
[----:B------:R-:W-:Y:S01]  /*1920*/  @!P2 IMAD.MOV R7, RZ, RZ, -R7 ;  /* 0x000000ffff07a224 */ /* 0x000fe200078e0a07 */
[----:B------:R-:W-:Y:S01]  /*1930*/  @!P0 LOP3.LUT R7, RZ, R3, RZ, 0x33, !PT ;  /* 0x00000003ff078212 */ /* 0x000fe200078e33ff */
[----:B------:R-:W-:-:S05]  /*1940*/  IMAD.WIDE R4, R5, 0x4, R16 ;  /* 0x0000000405047825 */ /* 0x000fca00078e0210 */
[----:B------:R1:W-:Y:S02]  /*1950*/  ST.E desc[UR36][R4.64], R7 ;  /* 0x0000000704007985 */ /* 0x0003e4000c101924 */
.L_x_9:
[----:B------:R-:W2:Y:S01]  /*1960*/  LDC R18, c[0x0][0x390] ;  /* 0x0000e400ff127b82 */ /* 0x000ea20000000800 */
[----:B------:R-:W-:Y:S01]  /*1970*/  MOV R0, 0x0 ;  /* 0x0000000000007802 */ /* 0x000fe20000000f00 */
[----:B01----:R-:W-:Y:S01]  /*1980*/  IMAD.MOV.U32 R5, RZ, RZ, RZ ;  /* 0x000000ffff057224 */ /* 0x003fe200078e00ff */
[----:B------:R-:W-:-:S05]  /*1990*/  MOV R4, 0x4 ;  /* 0x0000000400047802 */ /* 0x000fca0000000f00 */
[----:B------:R0:W1:Y:S01]  /*19a0*/  LDC.64 R2, c[0x4][R0] ;  /* 0x0100000000027b82 */ /* 0x0000620000000a00 */
[----:B--2---:R-:W-:-:S04]  /*19b0*/  ISETP.GE.AND P0, PT, R18, 0x1, PT ;  /* 0x000000011200780c */ /* 0x004fc80003f06270 */
[----:B0-----:R-:W-:-:S09]  /*19c0*/  P2R R0, PR, RZ, 0x1 ;  /* 0x00000001ff007803 */ /* 0x001fd20000000000 */
[----:B------:R-:W-:-:S07]  /*19d0*/  LEPC R20, `(.L_x_14) ;  /* 0x000000001014794e */ /* 0x000fce0000000000 */
[----:B-1----:R-:W-:Y:S05]  /*19e0*/  CALL.ABS.NOINC R2 ;  /* 0x0000000002007343 */ /* 0x002fea0003c00000 */
.L_x_14:
[----:B------:R-:W0:Y:S01]  /*19f0*/  LDC R3, c[0x0][0x390] ;  /* 0x0000e400ff037b82 */ /* 0x000e220000000800 */
[----:B------:R-:W-:Y:S01]  /*1a00*/  ISETP.GE.AND P6, PT, R18, 0x1, PT ;  /* 0x000000011200780c */ /* 0x000fe20003fc6270 */
[----:B------:R-:W-:Y:S01]  /*1a10*/  IMAD.MOV.U32 R18, RZ, RZ, R4 ;  /* 0x000000ffff127224 */ /* 0x000fe200078e0004 */
[----:B------:R-:W-:-:S05]  /*1a20*/  MOV R19, R5 ;  /* 0x0000000500137202 */ /* 0x000fca0000000f00 */
[----:B0-----:R0:W-:Y:S06]  /*1a30*/  ST.E desc[UR36][R18.64], R3 ;  /* 0x0000000312007985 */ /* 0x0011ec000c101924 */
[----:B------:R-:W-:Y:S05]  /*1a40*/  @!P6 BRA `(.L_x_15) ;  /* 0x000000080068e947 */ /* 0x000fea0003800000 */
[----:B------:R-:W1:Y:S01]  /*1a50*/  LDCU UR4, c[0x0][0x390] ;  /* 0x00007200ff0477ac */ /* 0x000e620008000800 */
[----:B------:R-:W-:Y:S01]  /*1a60*/  BSSY.RECONVERGENT B0, `(.L_x_16) ;  /* 0x0000020000007945 */ /* 0x000fe20003800200 */
[----:B------:R-:W-:Y:S02]  /*1a70*/  IMAD.MOV.U32 R11, RZ, RZ, RZ ;  /* 0x000000ffff0b7224 */ /* 0x000fe400078e00ff */
[----:B-1----:R-:W-:-:S07]  /*1a80*/  IMAD.U32 R0, RZ, RZ, UR4 ;  /* 0x00000004ff007e24 */ /* 0x002fce000f8e00ff */
.L_x_20:
[----:B0-----:R-:W-:Y:S01]  /*1a90*/  IMAD.WIDE.U32 R2, R11, 0x4, R16 ;  /* 0x000000040b027825 */ /* 0x001fe200078e0010 */
[----:B------:R-:W0:Y:S04]  /*1aa0*/  LDC R5, c[0x0][0x390] ;  /* 0x0000e400ff057b82 */ /* 0x000e280000000800 */
[----:B------:R-:W2:Y:S02]  /*1ab0*/  LD.E R7, desc[UR36][R2.64] ;  /* 0x0000002402077980 */ /* 0x000ea4000c101900 */
[----:B--2---:R-:W-:-:S06]  /*1ac0*/  IMAD.WIDE R6, R7, 0x4, R22 ;  /* 0x0000000407067825 */ /* 0x004fcc00078e0216 */
[----:B------:R-:W2:Y:S01]  /*1ad0*/  LD.E R7, desc[UR36][R6.64] ;  /* 0x0000002406077980 */ /* 0x000ea2000c101900 */
[----:B------:R-:W-:Y:S01]  /*1ae0*/  IMAD.WIDE.U32 R8, R11, 0x4, R18 ;  /* 0x000000040b087825 */ /* 0x000fe200078e0012 */
[----:B------:R-:W-:-:S04]  /*1af0*/  IADD3 R0, PT, PT, R0, -0x1, RZ ;  /* 0xffffffff00007810 */ /* 0x000fc80007ffe0ff */
[----:B--2---:R1:W-:Y:S04]  /*1b00*/  ST.E desc[UR36][R8.64], R7 ;  /* 0x0000000708007985 */ /* 0x0043e8000c101924 */
[----:B------:R-:W2:Y:S01]  /*1b10*/  LD.E R13, desc[UR36][R2.64] ;  /* 0x00000024020d7980 */ /* 0x000ea2000c101900 */
[----:B------:R-:W-:Y:S01]  /*1b20*/  IMAD.MOV.U32 R25, RZ, RZ, R11 ;  /* 0x000000ffff197224 */ /* 0x000fe200078e000b */
[----:B------:R-:W-:Y:S01]  /*1b30*/  BSSY.RECONVERGENT B1, `(.L_x_17) ;  /* 0x0000011000017945 */ /* 0x000fe20003800200 */
[----:B------:R-:W-:-:S05]  /*1b40*/  VIADD R11, R11, 0x1 ;  /* 0x000000010b0b7836 */ /* 0x000fca0000000000 */
[----:B0-----:R-:W-:Y:S02]  /*1b50*/  ISETP.NE.AND P1, PT, R11, R5, PT ;  /* 0x000000050b00720c */ /* 0x001fe40003f25270 */
[----:B--2---:R-:W-:-:S13]  /*1b60*/  ISETP.GT.AND P0, PT, R0, R13, PT ;  /* 0x0000000d0000720c */ /* 0x004fda0003f04270 */
[----:B-1----:R-:W-:Y:S05]  /*1b70*/  @!P0 BRA `(.L_x_18) ;  /* 0x0000000000308947 */ /* 0x002fea0003800000 */
[----:B------:R-:W-:-:S07]  /*1b80*/  HFMA2 R4, -RZ, RZ, 0, 0 ;  /* 0x00000000ff047431 */ /* 0x000fce00000001ff */
.L_x_19:
[----:B------:R-:W-:-:S04]  /*1b90*/  IMAD.IADD R7, R4, 0x1, R13 ;  /* 0x0000000104077824 */ /* 0x000fc800078e020d */
[----:B------:R-:W-:-:S05]  /*1ba0*/  IMAD.WIDE R6, R7, 0x4, R22 ;  /* 0x0000000407067825 */ /* 0x000fca00078e0216 */
[----:B------:R-:W2:Y:S04]  /*1bb0*/  LD.E R15, desc[UR36][R6.64] ;  /* 0x00000024060f7980 */ /* 0x000ea8000c101900 */
[----:B------:R-:W3:Y:S04]  /*1bc0*/  LD.E R9, desc[UR36][R6.64+0x4] ;  /* 0x0000042406097980 */ /* 0x000ee8000c101900 */
[----:B--2---:R0:W-:Y:S04]  /*1bd0*/  ST.E desc[UR36][R6.64+0x4], R15 ;  /* 0x0000040f06007985 */ /* 0x0041e8000c101924 */
[----:B---3--:R0:W-:Y:S04]  /*1be0*/  ST.E desc[UR36][R6.64], R9 ;  /* 0x0000000906007985 */ /* 0x0081e8000c101924 */
[----:B------:R-:W2:Y:S01]  /*1bf0*/  LD.E R13, desc[UR36][R2.64] ;  /* 0x00000024020d7980 */ /* 0x000ea2000c101900 */
[----:B------:R-:W-:Y:S01]  /*1c00*/  VIADD R4, R4, 0x1 ;  /* 0x0000000104047836 */ /* 0x000fe20000000000 */
[----:B--2---:R-:W-:-:S04]  /*1c10*/  IADD3 R21, PT, PT, R0, -R13, RZ ;  /* 0x8000000d00157210 */ /* 0x004fc80007ffe0ff */
[----:B------:R-:W-:-:S13]  /*1c20*/  ISETP.GE.AND P0, PT, R4, R21, PT ;  /* 0x000000150400720c */ /* 0x000fda0003f06270 */
[----:B0-----:R-:W-:Y:S05]  /*1c30*/  @!P0 BRA `(.L_x_19) ;  /* 0xfffffffc00d48947 */ /* 0x001fea000383ffff */
.L_x_18:
[----:B------:R-:W-:Y:S05]  /*1c40*/  BSYNC.RECONVERGENT B1 ;  /* 0x0000000000017941 */ /* 0x000fea0003800200 */
.L_x_17:
[----:B------:R-:W-:Y:S05]  /*1c50*/  @P1 BRA `(.L_x_20) ;  /* 0xfffffffc008c1947 */ /* 0x000fea000383ffff */
[----:B------:R-:W-:Y:S05]  /*1c60*/  BSYNC.RECONVERGENT B0 ;  /* 0x0000000000007941 */ /* 0x000fea0003800200 */
.L_x_16:
[----:B------:R-:W-:Y:S01]  /*1c70*/  IMAD.IADD R0, R0, 0x1, R25 ;  /* 0x0000000100007824 */ /* 0x000fe200078e0219 */
[----:B------:R-:W-:Y:S01]  /*1c80*/  LOP3.LUT R4, R5, 0xf, RZ, 0xc0, !PT ;  /* 0x0000000f05047812 */ /* 0x000fe200078ec0ff */
[----:B------:R-:W-:Y:S01]  /*1c90*/  BSSY.RECONVERGENT B0, `(.L_x_21) ;  /* 0x0000037000007945 */ /* 0x000fe20003800200 */
[----:B------:R-:W-:Y:S02]  /*1ca0*/  IMAD R24, R24, R5, RZ ;  /* 0x0000000518187224 */ /* 0x000fe400078e02ff */
[----:B------:R-:W-:Y:S01]  /*1cb0*/  ISETP.GE.U32.AND P1, PT, R0, 0xf, PT ;  /* 0x0000000f0000780c */ /* 0x000fe20003f26070 */
[----:B------:R-:W-:Y:S01]  /*1cc0*/  IMAD.MOV.U32 R3, RZ, RZ, RZ ;  /* 0x000000ffff037224 */ /* 0x000fe200078e00ff */
[----:B------:R-:W-:-:S11]  /*1cd0*/  ISETP.NE.AND P0, PT, R4, RZ, PT ;  /* 0x000000ff0400720c */ /* 0x000fd60003f05270 */
[----:B------:R-:W-:Y:S05]  /*1ce0*/  @!P1 BRA `(.L_x_22) ;  /* 0x0000000000c49947 */ /* 0x000fea0003800000 */
[----:B------:R-:W0:Y:S01]  /*1cf0*/  LDC.64 R6, c[0x0][0x380] ;  /* 0x0000e000ff067b82 */ /* 0x000e220000000a00 */
[----:B------:R-:W-:Y:S01]  /*1d00*/  IADD3 R2, P1, PT, R18, 0x20, RZ ;  /* 0x0000002012027810 */ /* 0x000fe20007f3e0ff */
[----:B------:R-:W-:Y:S01]  /*1d10*/  IMAD.MOV.U32 R13, RZ, RZ, R24 ;  /* 0x000000ffff0d7224 */ /* 0x000fe200078e0018 */
[----:B------:R-:W-:-:S03]  /*1d20*/  LOP3.LUT R3, R5, 0x7ffffff0, RZ, 0xc0, !PT ;  /* 0x7ffffff005037812 */ /* 0x000fc600078ec0ff */
[----:B------:R-:W-:Y:S01]  /*1d30*/  IMAD.X R29, RZ, RZ, R19, P1 ;  /* 0x000000ffff1d7224 */ /* 0x000fe200008e0613 */
[----:B------:R-:W-:Y:S02]  /*1d40*/  IADD3 R0, PT, PT, -R3, RZ, RZ ;  /* 0x000000ff03007210 */ /* 0x000fe40007ffe1ff */
[----:B0-----:R-:W-:-:S04]  /*1d50*/  IADD3 R6, P2, PT, R6, 0x20, RZ ;  /* 0x0000002006067810 */ /* 0x001fc80007f5e0ff */
[----:B------:R-:W-:-:S09]  /*1d60*/  IADD3.X R7, PT, PT, RZ, R7, RZ, P2, !PT ;  /* 0x00000007ff077210 */ /* 0x000fd200017fe4ff */
.L_x_23:
[----:B------:R-:W-:Y:S02]  /*1d70*/  IMAD.MOV.U32 R8, RZ, RZ, R2 ;  /* 0x000000ffff087224 */ /* 0x000fe400078e0002 */
[----:B------:R-:W-:-:S05]  /*1d80*/  IMAD.MOV.U32 R9, RZ, RZ, R29 ;  /* 0x000000ffff097224 */ /* 0x000fca00078e001d */
[----:B0-----:R-:W2:Y:S01]  /*1d90*/  LD.E R15, desc[UR36][R8.64+-0x20] ;  /* 0xffffe024080f7980 */ /* 0x001ea2000c101900 */
[----:B------:R-:W-:-:S05]  /*1da0*/  IMAD.WIDE R10, R13, 0x4, R6 ;  /* 0x000000040d0a7825 */ /* 0x000fca00078e0206 */
[----:B--2---:R0:W-:Y:S04]  /*1db0*/  STG.E desc[UR36][R10.64+-0x20], R15 ;  /* 0xffffe00f0a007986 */ /* 0x0041e8000c101924 */
[----:B------:R-:W2:Y:S04]  /*1dc0*/  LD.E R21, desc[UR36][R8.64+-0x1c] ;  /* 0xffffe42408157980 */ /* 0x000ea8000c101900 */
[----:B--2---:R1:W-:Y:S04]  /*1dd0*/  STG.E desc[UR36][R10.64+-0x1c], R21 ;  /* 0xffffe4150a007986 */ /* 0x0043e8000c101924 */
[----:B------:R-:W2:Y:S04]  /*1de0*/  LD.E R25, desc[UR36][R8.64+-0x18] ;  /* 0xffffe82408197980 */ /* 0x000ea8000c101900 */
[----:B--2---:R2:W-:Y:S04]  /*1df0*/  STG.E desc[UR36][R10.64+-0x18], R25 ;  /* 0xffffe8190a007986 */ /* 0x0045e8000c101924 */
[----:B------:R-:W3:Y:S04]  /*1e00*/  LD.E R27, desc[UR36][R8.64+-0x14] ;  /* 0xffffec24081b7980 */ /* 0x000ee8000c101900 */
[----:B---3--:R3:W-:Y:S04]  /*1e10*/  STG.E desc[UR36][R10.64+-0x14], R27 ;  /* 0xffffec1b0a007986 */ /* 0x0087e8000c101924 */
[----:B------:R-:W4:Y:S04]  /*1e20*/  LD.E R29, desc[UR36][R8.64+-0x10] ;  /* 0xfffff024081d7980 */ /* 0x000f28000c101900 */
[----:B----4-:R4:W-:Y:S04]  /*1e30*/  STG.E desc[UR36][R10.64+-0x10], R29 ;  /* 0xfffff01d0a007986 */ /* 0x0109e8000c101924 */
[----:B------:R-:W5:Y:S04]  /*1e40*/  LD.E R2, desc[UR36][R8.64+-0xc] ;  /* 0xfffff42408027980 */ /* 0x000f68000c101900 */
[----:B-----5:R5:W-:Y:S04]  /*1e50*/  STG.E desc[UR36][R10.64+-0xc], R2 ;  /* 0xfffff4020a007986 */ /* 0x020be8000c101924 */
[----:B0-----:R-:W2:Y:S04]  /*1e60*/  LD.E R15, desc[UR36][R8.64+-0x8] ;  /* 0xfffff824080f7980 */ /* 0x001ea8000c101900 */
[----:B--2---:R0:W-:Y:S04]  /*1e70*/  STG.E desc[UR36][R10.64+-0x8], R15 ;  /* 0xfffff80f0a007986 */ /* 0x0041e8000c101924 */
[----:B-1----:R-:W2:Y:S04]  /*1e80*/  LD.E R21, desc[UR36][R8.64+-0x4] ;  /* 0xfffffc2408157980 */ /* 0x002ea8000c101900 */
[----:B--2---:R1:W-:Y:S04]  /*1e90*/  STG.E desc[UR36][R10.64+-0x4], R21 ;  /* 0xfffffc150a007986 */ /* 0x0043e8000c101924 */
[----:B------:R-:W2:Y:S04]  /*1ea0*/  LD.E R25, desc[UR36][R8.64] ;  /* 0x0000002408197980 */ /* 0x000ea8000c101900 */
[----:B--2---:R2:W-:Y:S04]  /*1eb0*/  STG.E desc[UR36][R10.64], R25 ;  /* 0x000000190a007986 */ /* 0x0045e8000c101924 */
[----:B---3--:R-:W3:Y:S04]  /*1ec0*/  LD.E R27, desc[UR36][R8.64+0x4] ;  /* 0x00000424081b7980 */ /* 0x008ee8000c101900 */
[----:B---3--:R3:W-:Y:S04]  /*1ed0*/  STG.E desc[UR36][R10.64+0x4], R27 ;  /* 0x0000041b0a007986 */ /* 0x0087e8000c101924 */
[----:B----4-:R-:W4:Y:S04]  /*1ee0*/  LD.E R29, desc[UR36][R8.64+0x8] ;  /* 0x00000824081d7980 */ /* 0x010f28000c101900 */
[----:B----4-:R-:W-:Y:S04]  /*1ef0*/  STG.E desc[UR36][R10.64+0x8], R29 ;  /* 0x0000081d0a007986 */ /* 0x010fe8000c101924 */
[----:B-----5:R-:W4:Y:S04]  /*1f00*/  LD.E R2, desc[UR36][R8.64+0xc] ;  /* 0x00000c2408027980 */ /* 0x020f28000c101900 */
[----:B----4-:R4:W-:Y:S04]  /*1f10*/  STG.E desc[UR36][R10.64+0xc], R2 ;  /* 0x00000c020a007986 */ /* 0x0109e8000c101924 */
[----:B0-----:R-:W5:Y:S04]  /*1f20*/  LD.E R15, desc[UR36][R8.64+0x10] ;  /* 0x00001024080f7980 */ /* 0x001f68000c101900 */
[----:B-----5:R0:W-:Y:S04]  /*1f30*/  STG.E desc[UR36][R10.64+0x10], R15 ;  /* 0x0000100f0a007986 */ /* 0x0201e8000c101924 */
[----:B-1----:R-:W5:Y:S04]  /*1f40*/  LD.E R21, desc[UR36][R8.64+0x14] ;  /* 0x0000142408157980 */ /* 0x002f68000c101900 */
[----:B-----5:R0:W-:Y:S04]  /*1f50*/  STG.E desc[UR36][R10.64+0x14], R21 ;  /* 0x000014150a007986 */ /* 0x0201e8000c101924 */
[----:B--2---:R-:W2:Y:S04]  /*1f60*/  LD.E R25, desc[UR36][R8.64+0x18] ;  /* 0x0000182408197980 */ /* 0x004ea8000c101900 */
[----:B--2---:R0:W-:Y:S04]  /*1f70*/  STG.E desc[UR36][R10.64+0x18], R25 ;  /* 0x000018190a007986 */ /* 0x0041e8000c101924 */
[----:B---3--:R-:W2:Y:S01]  /*1f80*/  LD.E R27, desc[UR36][R8.64+0x1c] ;  /* 0x00001c24081b7980 */ /* 0x008ea2000c101900 */
[----:B------:R-:W-:Y:S01]  /*1f90*/  IADD3 R0, PT, PT, R0, 0x10, RZ ;  /* 0x0000001000007810 */ /* 0x000fe20007ffe0ff */
[----:B------:R-:W-:Y:S01]  /*1fa0*/  VIADD R13, R13, 0x10 ;  /* 0x000000100d0d7836 */ /* 0x000fe20000000000 */
[----:B----4-:R-:W-:-:S02]  /*1fb0*/  IADD3 R2, P2, PT, R8, 0x40, RZ ;  /* 0x0000004008027810 */ /* 0x010fc40007f5e0ff */
[----:B------:R-:W-:-:S03]  /*1fc0*/  ISETP.NE.AND P1, PT, R0, RZ, PT ;  /* 0x000000ff0000720c */ /* 0x000fc60003f25270 */
[----:B------:R-:W-:Y:S01]  /*1fd0*/  IMAD.X R29, RZ, RZ, R9, P2 ;  /* 0x000000ffff1d7224 */ /* 0x000fe200010e0609 */
[----:B--2---:R0:W-:Y:S09]  /*1fe0*/  STG.E desc[UR36][R10.64+0x1c], R27 ;  /* 0x00001c1b0a007986 */ /* 0x0041f2000c101924 */
[----:B------:R-:W-:Y:S05]  /*1ff0*/  @P1 BRA `(.L_x_23) ;  /* 0xfffffffc005c1947 */ /* 0x000fea000383ffff */
.L_x_22:
[----:B------:R-:W-:Y:S05]  /*2000*/  BSYNC.RECONVERGENT B0 ;  /* 0x0000000000007941 */ /* 0x000fea0003800200 */
.L_x_21:
[----:B------:R-:W-:Y:S04]  /*2010*/  BSSY.RECONVERGENT B0, `(.L_x_15) ;  /* 0x000003d000007945 */ /* 0x000fe80003800200 */
[----:B------:R-:W-:Y:S05]  /*2020*/  @!P0 BRA `(.L_x_24) ;  /* 0x0000000000ec8947 */ /* 0x000fea0003800000 */
[----:B------:R-:W-:Y:S02]  /*2030*/  ISETP.GE.U32.AND P0, PT, R4, 0x8, PT ;  /* 0x000000080400780c */ /* 0x000fe40003f06070 */
[----:B------:R-:W-:-:S04]  /*2040*/  LOP3.LUT R2, R5, 0x7, RZ, 0xc0, !PT ;  /* 0x0000000705027812 */ /* 0x000fc800078ec0ff */
[----:B------:R-:W-:-:S07]  /*2050*/  ISETP.NE.AND P1, PT, R2, RZ, PT ;  /* 0x000000ff0200720c */ /* 0x000fce0003f25270 */
[----:B------:R-:W-:Y:S06]  /*2060*/  @!P0 BRA `(.L_x_25) ;  /* 0x0000000000548947 */ /* 0x000fec0003800000 */
[----:B------:R-:W-:Y:S01]  /*2070*/  IMAD.WIDE.U32 R6, R3, 0x4, R18 ;  /* 0x0000000403067825 */ /* 0x000fe200078e0012 */
[----:B------:R-:W1:Y:S04]  /*2080*/  LDC.64 R8, c[0x0][0x380] ;  /* 0x0000e000ff087b82 */ /* 0x000e680000000a00 */
[----:B0-----:R-:W2:Y:S01]  /*2090*/  LD.E R11, desc[UR36][R6.64] ;  /* 0x00000024060b7980 */ /* 0x001ea2000c101900 */
[----:B------:R-:W-:-:S05]  /*20a0*/  IADD3 R13, PT, PT, R24, R3, RZ ;  /* 0x00000003180d7210 */ /* 0x000fca0007ffe0ff */
[----:B-1----:R-:W-:-:S05]  /*20b0*/  IMAD.WIDE R8, R13, 0x4, R8 ;  /* 0x000000040d087825 */ /* 0x002fca00078e0208 */
[----:B--2---:R0:W-:Y:S04]  /*20c0*/  STG.E desc[UR36][R8.64], R11 ;  /* 0x0000000b08007986 */ /* 0x0041e8000c101924 */
[----:B------:R-:W2:Y:S04]  /*20d0*/  LD.E R13, desc[UR36][R6.64+0x4] ;  /* 0x00000424060d7980 */ /* 0x000ea8000c101900 */
[----:B--2---:R1:W-:Y:S04]  /*20e0*/  STG.E desc[UR36][R8.64+0x4], R13 ;  /* 0x0000040d08007986 */ /* 0x0043e8000c101924 */
[----:B------:R-:W2:Y:S04]  /*20f0*/  LD.E R15, desc[UR36][R6.64+0x8] ;  /* 0x00000824060f7980 */ /* 0x000ea8000c101900 */
[----:B--2---:R2:W-:Y:S04]  /*2100*/  STG.E desc[UR36][R8.64+0x8], R15 ;  /* 0x0000080f08007986 */ /* 0x0045e8000c101924 */
[----:B------:R-:W3:Y:S04]  /*2110*/  LD.E R21, desc[UR36][R6.64+0xc] ;  /* 0x00000c2406157980 */ /* 0x000ee8000c101900 */
[----:B---3--:R2:W-:Y:S04]  /*2120*/  STG.E desc[UR36][R8.64+0xc], R21 ;  /* 0x00000c1508007986 */ /* 0x0085e8000c101924 */
[----:B------:R-:W3:Y:S04]  /*2130*/  LD.E R25, desc[UR36][R6.64+0x10] ;  /* 0x0000102406197980 */ /* 0x000ee8000c101900 */
[----:B---3--:R2:W-:Y:S04]  /*2140*/  STG.E desc[UR36][R8.64+0x10], R25 ;  /* 0x0000101908007986 */ /* 0x0085e8000c101924 */
[----:B------:R-:W3:Y:S04]  /*2150*/  LD.E R27, desc[UR36][R6.64+0x14] ;  /* 0x00001424061b7980 */ /* 0x000ee8000c101900 */
[----:B---3--:R2:W-:Y:S04]  /*2160*/  STG.E desc[UR36][R8.64+0x14], R27 ;  /* 0x0000141b08007986 */ /* 0x0085e8000c101924 */
[----:B0-----:R-:W3:Y:S04]  /*2170*/  LD.E R11, desc[UR36][R6.64+0x18] ;  /* 0x00001824060b7980 */ /* 0x001ee8000c101900 */
[----:B---3--:R2:W-:Y:S04]  /*2180*/  STG.E desc[UR36][R8.64+0x18], R11 ;  /* 0x0000180b08007986 */ /* 0x0085e8000c101924 */
[----:B-1----:R-:W3:Y:S01]  /*2190*/  LD.E R13, desc[UR36][R6.64+0x1c] ;  /* 0x00001c24060d7980 */ /* 0x002ee2000c101900 */
[----:B------:R-:W-:-:S03]  /*21a0*/  VIADD R3, R3, 0x8 ;  /* 0x0000000803037836 */ /* 0x000fc60000000000 */
[----:B---3--:R2:W-:Y:S04]  /*21b0*/  STG.E desc[UR36][R8.64+0x1c], R13 ;  /* 0x00001c0d08007986 */ /* 0x0085e8000c101924 */
.L_x_25:
[----:B------:R-:W-:Y:S05]  /*21c0*/  @!P1 BRA `(.L_x_24) ;  /* 0x0000000000849947 */ /* 0x000fea0003800000 */
[----:B------:R-:W-:Y:S02]  /*21d0*/  ISETP.GE.U32.AND P0, PT, R2, 0x4, PT ;  /* 0x000000040200780c */ /* 0x000fe40003f06070 */
[----:B------:R-:W-:-:S04]  /*21e0*/  LOP3.LUT R0, R5, 0x3, RZ, 0xc0, !PT ;  /* 0x0000000305007812 */ /* 0x000fc800078ec0ff */
[----:B------:R-:W-:-:S07]  /*21f0*/  ISETP.NE.AND P1, PT, R0, RZ, PT ;  /* 0x000000ff0000720c */ /* 0x000fce0003f25270 */
[----:B------:R-:W-:Y:S06]  /*2200*/  @!P0 BRA `(.L_x_26) ;  /* 0x0000000000348947 */ /* 0x000fec0003800000 */
[----:B------:R-:W-:Y:S01]  /*2210*/  IMAD.WIDE.U32 R4, R3, 0x4, R18 ;  /* 0x0000000403047825 */ /* 0x000fe200078e0012 */
[----:B------:R-:W1:Y:S04]  /*2220*/  LDC.64 R6, c[0x0][0x380] ;  /* 0x0000e000ff067b82 */ /* 0x000e680000000a00 */
[----:B--2---:R-:W2:Y:S01]  /*2230*/  LD.E R9, desc[UR36][R4.64] ;  /* 0x0000002404097980 */ /* 0x004ea2000c101900 */
[----:B0-----:R-:W-:-:S04]  /*2240*/  IMAD.IADD R11, R24, 0x1, R3 ;  /* 0x00000001180b7824 */ /* 0x001fc800078e0203 */
[----:B-1----:R-:W-:-:S05]  /*2250*/  IMAD.WIDE R6, R11, 0x4, R6 ;  /* 0x000000040b067825 */ /* 0x002fca00078e0206 */
[----:B--2---:R1:W-:Y:S04]  /*2260*/  STG.E desc[UR36][R6.64], R9 ;  /* 0x0000000906007986 */ /* 0x0043e8000c101924 */
[----:B------:R-:W2:Y:S04]  /*2270*/  LD.E R11, desc[UR36][R4.64+0x4] ;  /* 0x00000424040b7980 */ /* 0x000ea8000c101900 */
[----:B--2---:R1:W-:Y:S04]  /*2280*/  STG.E desc[UR36][R6.64+0x4], R11 ;  /* 0x0000040b06007986 */ /* 0x0043e8000c101924 */
[----:B------:R-:W2:Y:S04]  /*2290*/  LD.E R13, desc[UR36][R4.64+0x8] ;  /* 0x00000824040d7980 */ /* 0x000ea8000c101900 */
[----:B--2---:R1:W-:Y:S04]  /*22a0*/  STG.E desc[UR36][R6.64+0x8], R13 ;  /* 0x0000080d06007986 */ /* 0x0043e8000c101924 */
[----:B------:R-:W2:Y:S01]  /*22b0*/  LD.E R15, desc[UR36][R4.64+0xc] ;  /* 0x00000c24040f7980 */ /* 0x000ea2000c101900 */
[----:B------:R-:W-:-:S03]  /*22c0*/  IADD3 R3, PT, PT, R3, 0x4, RZ ;  /* 0x0000000403037810 */ /* 0x000fc60007ffe0ff */
[----:B--2---:R1:W-:Y:S04]  /*22d0*/  STG.E desc[UR36][R6.64+0xc], R15 ;  /* 0x00000c0f06007986 */ /* 0x0043e8000c101924 */
.L_x_26:
[----:B------:R-:W-:Y:S05]  /*22e0*/  @!P1 BRA `(.L_x_24) ;  /* 0x00000000003c9947 */ /* 0x000fea0003800000 */
[----:B------:R-:W3:Y:S01]  /*22f0*/  LDC.64 R4, c[0x0][0x380] ;  /* 0x0000e000ff047b82 */ /* 0x000ee20000000a00 */
[----:B-1----:R-:W-:Y:S01]  /*2300*/  IMAD.WIDE.U32 R6, R3, 0x4, R18 ;  /* 0x0000000403067825 */ /* 0x002fe200078e0012 */
[----:B------:R-:W-:-:S03]  /*2310*/  IADD3 R0, PT, PT, -R0, RZ, RZ ;  /* 0x000000ff00007210 */ /* 0x000fc60007ffe1ff */
[----:B--2---:R-:W-:Y:S02]  /*2320*/  IMAD.IADD R9, R24, 0x1, R3 ;  /* 0x0000000118097824 */ /* 0x004fe400078e0203 */
[----:B0-----:R-:W-:-:S07]  /*2330*/  IMAD.MOV.U32 R11, RZ, RZ, R7 ;  /* 0x000000ffff0b7224 */ /* 0x001fce00078e0007 */
.L_x_27:
[----:B----4-:R-:W-:-:S06]  /*2340*/  IMAD.MOV.U32 R7, RZ, RZ, R11 ;  /* 0x000000ffff077224 */ /* 0x010fcc00078e000b */
[----:B------:R0:W2:Y:S01]  /*2350*/  LD.E R7, desc[UR36][R6.64] ;  /* 0x0000002406077980 */ /* 0x0000a2000c101900 */
[C---:B---3--:R-:W-:Y:S01]  /*2360*/  IMAD.WIDE R2, R9.reuse, 0x4, R4 ;  /* 0x0000000409027825 */ /* 0x048fe200078e0204 */
[----:B------:R-:W-:-:S03]  /*2370*/  IADD3 R9, PT, PT, R9, 0x1, RZ ;  /* 0x0000000109097810 */ /* 0x000fc60007ffe0ff */
[----:B------:R-:W-:-:S05]  /*2380*/  VIADD R0, R0, 0x1 ;  /* 0x0000000100007836 */ /* 0x000fca0000000000 */
[----:B------:R-:W-:Y:S02]  /*2390*/  ISETP.NE.AND P0, PT, R0, RZ, PT ;  /* 0x000000ff0000720c */ /* 0x000fe40003f05270 */
[----:B0-----:R-:W-:-:S05]  /*23a0*/  IADD3 R6, P1, PT, R6, 0x4, RZ ;  /* 0x0000000406067810 */ /* 0x001fca0007f3e0ff */
[----:B------:R-:W-:Y:S01]  /*23b0*/  IMAD.X R11, RZ, RZ, R11, P1 ;  /* 0x000000ffff0b7224 */ /* 0x000fe200008e060b */
[----:B--2---:R4:W-:Y:S05]  /*23c0*/  STG.E desc[UR36][R2.64], R7 ;  /* 0x0000000702007986 */ /* 0x0049ea000c101924 */
[----:B------:R-:W-:Y:S05]  /*23d0*/  @P0 BRA `(.L_x_27) ;  /* 0xfffffffc00d80947 */ /* 0x000fea000383ffff */
.L_x_24:
[----:B------:R-:W-:Y:S05]  /*23e0*/  BSYNC.RECONVERGENT B0 ;  /* 0x0000000000007941 */ /* 0x000fea0003800200 */
.L_x_15:
[----:B----4-:R-:W-:Y:S01]  /*23f0*/  MOV R2, 0x8 ;  /* 0x0000000800027802 */ /* 0x010fe20000000f00 */
[----:B------:R-:W-:Y:S01]  /*2400*/  IMAD.MOV.U32 R4, RZ, RZ, R22 ;  /* 0x000000ffff047224 */ /* 0x000fe200078e0016 */
[----:B------:R-:W-:Y:S02]  /*2410*/  MOV R5, R23 ;  /* 0x0000001700057202 */ /* 0x000fe40000000f00 */
[----:B-1----:R1:W3:Y:S05]  /*2420*/  LDC.64 R6, c[0x4][R2] ;  /* 0x0100000002067b82 */ /* 0x0022ea0000000a00 */
[----:B0-2---:R-:W-:-:S07]  /*2430*/  LEPC R20, `(.L_x_28) ;  /* 0x000000001014794e */ /* 0x005fce0000000000 */
[----:B-1-3--:R-:W-:Y:S05]  /*2440*/  CALL.ABS.NOINC R6 ;  /* 0x0000000006007343 */ /* 0x00afea0003c00000 */
.L_x_28:
[----:B------:R0:W1:Y:S01]  /*2450*/  LDC.64 R6, c[0x4][R2] ;  /* 0x0100000002067b82 */ /* 0x0000620000000a00 */
[----:B------:R-:W-:Y:S02]  /*2460*/  IMAD.MOV.U32 R4, RZ, RZ, R16 ;  /* 0x000000ffff047224 */ /* 0x000fe400078e0010 */
[----:B------:R-:W-:-:S07]  /*2470*/  IMAD.MOV.U32 R5, RZ, RZ, R17 ;  /* 0x000000ffff057224 */ /* 0x000fce00078e0011 */
[----:B------:R-:W-:-:S07]  /*2480*/  LEPC R20, `(.L_x_29) ;  /* 0x000000001014794e */ /* 0x000fce0000000000 */
[----:B01----:R-:W-:Y:S05]  /*2490*/  CALL.ABS.NOINC R6 ;  /* 0x0000000006007343 */ /* 0x003fea0003c00000 */
.L_x_29:
[----:B------:R-:W0:Y:S01]  /*24a0*/  LDC.64 R2, c[0x4][R2] ;  /* 0x0100000002027b82 */ /* 0x000e220000000a00 */
[----:B------:R-:W-:Y:S01]  /*24b0*/  MOV R4, R18 ;  /* 0x0000001200047202 */ /* 0x000fe20000000f00 */
[----:B------:R-:W-:-:S07]  /*24c0*/  IMAD.MOV.U32 R5, RZ, RZ, R19 ;  /* 0x000000ffff057224 */ /* 0x000fce00078e0013 */
[----:B------:R-:W-:-:S07]  /*24d0*/  LEPC R20, `(.L_x_30) ;  /* 0x000000001014794e */ /* 0x000fce0000000000 */
[----:B0-----:R-:W-:Y:S05]  /*24e0*/  CALL.ABS.NOINC R2 ;  /* 0x0000000002007343 */ /* 0x001fea0003c00000 */
.L_x_30:
[----:B------:R-:W-:Y:S05]  /*24f0*/  EXIT ;  /* 0x000000000000794d */ /* 0x000fea0003800000 */
.L_x_31:
[----:B------:R-:W-:-:S00]  /*2500*/  BRA `(.L_x_31) ;  /* 0xfffffffc00fc7947 */ /* 0x000fc0000383ffff */
[----:B------:R-:W-:-:S00]  /*2510*/  NOP ;  /* 0x0000000000007918 */ /* 0x000fc00000000000 */
        /* <DEDUP_REMOVED lines=14> */
.L_x_32:


//--------------------- .nv.shared.reserved.0     --------------------------
	.section	.nv.shared.reserved.0,"aw",@nobits
	.weak		__nv_reservedSMEM_offset_0_alias
	.size		__nv_reservedSMEM_offset_0_alias, 0, 64
	.other		__nv_reservedSMEM_offset_0_alias,@"STO_CUDA_RESERVED_SHARED STV_DEFAULT"
__nv_reservedSMEM_offset_0_alias:
	.zero		0
	.zero		64


//--------------------- .nv.constant0._Z23find_ith_permutationGPUPiS_ii --------------------------
	.section	.nv.constant0._Z23find_ith_permutationGPUPiS_ii,"a",@progbits
	.sectionflags	@""
	.align	4
.nv.constant0._Z23find_ith_permutationGPUPiS_ii:
	.zero		920


//--------------------- SYMBOLS --------------------------

	.type		.nv.reservedSmem.offset0,@object
	.size		.nv.reservedSmem.offset0,0x4
	.type		malloc,@function
	.type		free,@function
